// auto-generated by cutlass_sweep.gemm — config: {"arch": "sm_90", "cluster_m": 1, "cluster_n": 1, "dtype": "fp32", "dtype_b": "fp32", "layout": "nt", "stages": 4, "tile_k": 64, "tile_m": 64, "tile_n": 128}
#include "cutlass/cutlass.h"
#include "cutlass/gemm/collective/collective_builder.hpp"
#include "cutlass/gemm/device/gemm_universal_adapter.h"
#include "cutlass/gemm/kernel/gemm_universal.hpp"
#include "cutlass/epilogue/collective/collective_builder.hpp"

using ElemA = float;
using ElemB = float;
using ElemCD = float;
using Acc  = float;
using TileShape    = cute::Shape<cute::_64, cute::_128, cute::_64>;
using ClusterShape = cute::Shape<cute::_1, cute::_1, cute::_1>;

using CollectiveEpilogue = typename cutlass::epilogue::collective::CollectiveBuilder<
    cutlass::arch::Sm90, cutlass::arch::OpClassTensorOp,
    TileShape, ClusterShape,
    cutlass::epilogue::collective::EpilogueTileAuto,
    Acc, Acc,
    ElemCD, cutlass::layout::RowMajor, 128 / cutlass::sizeof_bits<ElemCD>::value,
    ElemCD, cutlass::layout::RowMajor, 128 / cutlass::sizeof_bits<ElemCD>::value,
    cutlass::epilogue::collective::EpilogueScheduleAuto
  >::CollectiveOp;

using CollectiveMainloop = typename cutlass::gemm::collective::CollectiveBuilder<
    cutlass::arch::Sm90, cutlass::arch::OpClassTensorOp,
    ElemA, cutlass::layout::RowMajor, 128 / cutlass::sizeof_bits<ElemA>::value,
    ElemB, cutlass::layout::ColumnMajor, 128 / cutlass::sizeof_bits<ElemB>::value,
    Acc,
    TileShape, ClusterShape,
    cutlass::gemm::collective::StageCount<4>,
    cutlass::gemm::collective::KernelScheduleAuto
  >::CollectiveOp;

using GemmKernel = cutlass::gemm::kernel::GemmUniversal<
    cute::Shape<int,int,int,int>,
    CollectiveMainloop,
    CollectiveEpilogue
>;
using Gemm = cutlass::gemm::device::GemmUniversalAdapter<GemmKernel>;

// Force the device kernel symbol into the cubin without needing a host main.
auto* _anchor = &cutlass::device_kernel<GemmKernel>;


// ===== COMPILED SASS (sm_90a) =====

	.target	sm_90a

	.elftype	@"ET_EXEC"


//--------------------- .note.nv.tkinfo           --------------------------
	.section	.note.nv.tkinfo,"",@"SHT_NOTE"
	.sectionflags	@"SHF_NOTE_NV_TKINFO"
	.tkinfo
        /*0018*/ 	.word	0x00000002
        /*0030*/ 	.string	""
        /*0030*/ 	.string	"ptxas"
        /*0030*/ 	.string	"Cuda compilation tools, release 13.0, V13.0.88"
        /*0030*/ 	.string	"Build cuda_13.0.r13.0/compiler.36424714_0"
        /*0030*/ 	.string	"-arch sm_90a -m 64 "



//--------------------- .note.nv.cuinfo           --------------------------
	.section	.note.nv.cuinfo,"",@"SHT_NOTE"
	.sectionflags	@"SHF_NOTE_NV_CUINFO"
        /*0018*/ 	.short	0x0002
        /*001a*/ 	.short	0x005a
        /*001c*/ 	.short	0x0082
	.zero		2


//--------------------- .nv.info                  --------------------------
	.section	.nv.info,"",@"SHT_CUDA_INFO"
	.align	4


	//----- nvinfo : EIATTR_REGCOUNT
	.align		4
        /*0000*/ 	.byte	0x04, 0x2f
        /*0002*/ 	.short	(.L_15 - .L_14)
	.align		4
.L_14:
        /*0004*/ 	.word	index@(_ZN7cutlass13device_kernelINS_4gemm6kernel13GemmUniversalIN4cute5tupleIJiiiiEEENS1_10collective13CollectiveMmaINS1_34MainloopSm90TmaGmmaWarpSpecializedILi4ENS5_IJNS4_1CILi1EEESB_SB_EEENS1_32KernelTmaWarpSpecializedPingpongEEENS5_IJNSA_ILi64EEENSA_ILi128EEESF_EEEfNS5_IJlSB_lEEEfSI_NS4_8TiledMMAINS4_8MMA_AtomIJNS4_4SM904GMMA30MMA_64x128x8_F32TF32TF32_SS_TNILNSM_7ScaleInE1ELSO_1EEEEEENS4_6LayoutISC_NS5_IJNSA_ILi0EEESS_SS_EEEEENS5_IJNS4_10UnderscoreESV_SV_EEEEENS4_13SM90_TMA_LOADENS4_14ComposedLayoutINS4_7SwizzleILi3ELi4ELi3EEENS4_18smem_ptr_flag_bitsILi32EEENSR_INS5_IJNSA_ILi8EEENSA_ILi32EEEEEENS5_IJS15_SB_EEEEEEEvNS4_8identityESY_S19_vS1A_EENS_8epilogue10collective6detail29Sm90TmaWarpSpecializedAdapterINS1D_15DefaultEpilogueIfSI_SI_NS1C_6thread17LinearCombinationIfLi1EffLNS1H_9ScaleType4KindE0ELNS_15FloatRoundStyleE2EfEENS1_15EpilogueDefaultEEEEEvvEEEEvNT_6ParamsE)
        /*0008*/ 	.word	0x000000a8


	//----- nvinfo : EIATTR_FRAME_SIZE
	.align		4
.L_15:
        /*000c*/ 	.byte	0x04, 0x11
        /*000e*/ 	.short	(.L_17 - .L_16)
	.align		4
.L_16:
        /*0010*/ 	.word	index@(_ZN7cutlass13device_kernelINS_4gemm6kernel13GemmUniversalIN4cute5tupleIJiiiiEEENS1_10collective13CollectiveMmaINS1_34MainloopSm90TmaGmmaWarpSpecializedILi4ENS5_IJNS4_1CILi1EEESB_SB_EEENS1_32KernelTmaWarpSpecializedPingpongEEENS5_IJNSA_ILi64EEENSA_ILi128EEESF_EEEfNS5_IJlSB_lEEEfSI_NS4_8TiledMMAINS4_8MMA_AtomIJNS4_4SM904GMMA30MMA_64x128x8_F32TF32TF32_SS_TNILNSM_7ScaleInE1ELSO_1EEEEEENS4_6LayoutISC_NS5_IJNSA_ILi0EEESS_SS_EEEEENS5_IJNS4_10UnderscoreESV_SV_EEEEENS4_13SM90_TMA_LOADENS4_14ComposedLayoutINS4_7SwizzleILi3ELi4ELi3EEENS4_18smem_ptr_flag_bitsILi32EEENSR_INS5_IJNSA_ILi8EEENSA_ILi32EEEEEENS5_IJS15_SB_EEEEEEEvNS4_8identityESY_S19_vS1A_EENS_8epilogue10collective6detail29Sm90TmaWarpSpecializedAdapterINS1D_15DefaultEpilogueIfSI_SI_NS1C_6thread17LinearCombinationIfLi1EffLNS1H_9ScaleType4KindE0ELNS_15FloatRoundStyleE2EfEENS1_15EpilogueDefaultEEEEEvvEEEEvNT_6ParamsE)
        /*0014*/ 	.word	0x00000000


	//----- nvinfo : EIATTR_MIN_STACK_SIZE
	.align		4
.L_17:
        /*0018*/ 	.byte	0x04, 0x12
        /*001a*/ 	.short	(.L_19 - .L_18)
	.align		4
.L_18:
        /*001c*/ 	.word	index@(_ZN7cutlass13device_kernelINS_4gemm6kernel13GemmUniversalIN4cute5tupleIJiiiiEEENS1_10collective13CollectiveMmaINS1_34MainloopSm90TmaGmmaWarpSpecializedILi4ENS5_IJNS4_1CILi1EEESB_SB_EEENS1_32KernelTmaWarpSpecializedPingpongEEENS5_IJNSA_ILi64EEENSA_ILi128EEESF_EEEfNS5_IJlSB_lEEEfSI_NS4_8TiledMMAINS4_8MMA_AtomIJNS4_4SM904GMMA30MMA_64x128x8_F32TF32TF32_SS_TNILNSM_7ScaleInE1ELSO_1EEEEEENS4_6LayoutISC_NS5_IJNSA_ILi0EEESS_SS_EEEEENS5_IJNS4_10UnderscoreESV_SV_EEEEENS4_13SM90_TMA_LOADENS4_14ComposedLayoutINS4_7SwizzleILi3ELi4ELi3EEENS4_18smem_ptr_flag_bitsILi32EEENSR_INS5_IJNSA_ILi8EEENSA_ILi32EEEEEENS5_IJS15_SB_EEEEEEEvNS4_8identityESY_S19_vS1A_EENS_8epilogue10collective6detail29Sm90TmaWarpSpecializedAdapterINS1D_15DefaultEpilogueIfSI_SI_NS1C_6thread17LinearCombinationIfLi1EffLNS1H_9ScaleType4KindE0ELNS_15FloatRoundStyleE2EfEENS1_15EpilogueDefaultEEEEEvvEEEEvNT_6ParamsE)
        /*0020*/ 	.word	0x00000000
.L_19:


//--------------------- .nv.compat                --------------------------
	.section	.nv.compat,"",@"SHT_CUDA_COMPAT_INFO"
	.align	4
        /*0000*/ 	.byte	0x02, 0x09, 0x01, 0x00, 0x02, 0x02, 0x04, 0x00, 0x02, 0x05, 0x05, 0x00, 0x03, 0x07, 0x01, 0x01
        /*0010*/ 	.byte	0x02, 0x03, 0x01, 0x00, 0x02, 0x06, 0x01, 0x00, 0x04, 0x0b, 0x08, 0x00, 0x00, 0x00, 0x00, 0x00
        /*0020*/ 	.byte	0x00, 0x00, 0x00, 0x00


//--------------------- .nv.info._ZN7cutlass13device_kernelINS_4gemm6kernel13GemmUniversalIN4cute5tupleIJiiiiEEENS1_10collective13CollectiveMmaINS1_34MainloopSm90TmaGmmaWarpSpecializedILi4ENS5_IJNS4_1CILi1EEESB_SB_EEENS1_32KernelTmaWarpSpecializedPingpongEEENS5_IJNSA_ILi64EEENSA_ILi128EEESF_EEEfNS5_IJlSB_lEEEfSI_NS4_8TiledMMAINS4_8MMA_AtomIJNS4_4SM904GMMA30MMA_64x128x8_F32TF32TF32_SS_TNILNSM_7ScaleInE1ELSO_1EEEEEENS4_6LayoutISC_NS5_IJNSA_ILi0EEESS_SS_EEEEENS5_IJNS4_10UnderscoreESV_SV_EEEEENS4_13SM90_TMA_LOADENS4_14ComposedLayoutINS4_7SwizzleILi3ELi4ELi3EEENS4_18smem_ptr_flag_bitsILi32EEENSR_INS5_IJNSA_ILi8EEENSA_ILi32EEEEEENS5_IJS15_SB_EEEEEEEvNS4_8identityESY_S19_vS1A_EENS_8epilogue10collective6detail29Sm90TmaWarpSpecializedAdapterINS1D_15DefaultEpilogueIfSI_SI_NS1C_6thread17LinearCombinationIfLi1EffLNS1H_9ScaleType4KindE0ELNS_15FloatRoundStyleE2EfEENS1_15EpilogueDefaultEEEEEvvEEEEvNT_6ParamsE --------------------------
	.section	.nv.info._ZN7cutlass13device_kernelINS_4gemm6kernel13GemmUniversalIN4cute5tupleIJiiiiEEENS1_10collective13CollectiveMmaINS1_34MainloopSm90TmaGmmaWarpSpecializedILi4ENS5_IJNS4_1CILi1EEESB_SB_EEENS1_32KernelTmaWarpSpecializedPingpongEEENS5_IJNSA_ILi64EEENSA_ILi128EEESF_EEEfNS5_IJlSB_lEEEfSI_NS4_8TiledMMAINS4_8MMA_AtomIJNS4_4SM904GMMA30MMA_64x128x8_F32TF32TF32_SS_TNILNSM_7ScaleInE1ELSO_1EEEEEENS4_6LayoutISC_NS5_IJNSA_ILi0EEESS_SS_EEEEENS5_IJNS4_10UnderscoreESV_SV_EEEEENS4_13SM90_TMA_LOADENS4_14ComposedLayoutINS4_7SwizzleILi3ELi4ELi3EEENS4_18smem_ptr_flag_bitsILi32EEENSR_INS5_IJNSA_ILi8EEENSA_ILi32EEEEEENS5_IJS15_SB_EEEEEEEvNS4_8identityESY_S19_vS1A_EENS_8epilogue10collective6detail29Sm90TmaWarpSpecializedAdapterINS1D_15DefaultEpilogueIfSI_SI_NS1C_6thread17LinearCombinationIfLi1EffLNS1H_9ScaleType4KindE0ELNS_15FloatRoundStyleE2EfEENS1_15EpilogueDefaultEEEEEvvEEEEvNT_6ParamsE,"",@"SHT_CUDA_INFO"
	.sectionflags	@""
	.align	4


	//----- nvinfo : EIATTR_CUDA_API_VERSION
	.align		4
        /*0000*/ 	.byte	0x04, 0x37
        /*0002*/ 	.short	(.L_21 - .L_20)
.L_20:
        /*0004*/ 	.word	0x00000082


	//----- nvinfo : EIATTR_KPARAM_INFO
	.align		4
.L_21:
        /*0008*/ 	.byte	0x04, 0x17
        /*000a*/ 	.short	(.L_23 - .L_22)
.L_22:
        /*000c*/ 	.word	0x00000000
        /*0010*/ 	.short	0x0000
        /*0012*/ 	.short	0x0070
        /*0014*/ 	.byte	0x00, 0xf0, 0x01, 0x10


	//----- nvinfo : EIATTR_SPARSE_MMA_MASK
	.align		4
.L_23:
        /*0018*/ 	.byte	0x03, 0x50
        /*001a*/ 	.short	0x0000


	//----- nvinfo : EIATTR_MAXREG_COUNT
	.align		4
        /*001c*/ 	.byte	0x03, 0x1b
        /*001e*/ 	.short	0x00a8


	//----- nvinfo : EIATTR_NUM_BARRIERS
	.align		4
        /*0020*/ 	.byte	0x02, 0x4c
        /*0022*/ 	.byte	0x01
	.zero		1


	//----- nvinfo : EIATTR_EXTERNS
	.align		4
        /*0024*/ 	.byte	0x04, 0x0f
        /*0026*/ 	.short	(.L_25 - .L_24)


	//   ....[0]....
	.align		4
.L_24:
        /*0028*/ 	.word	index@(__assertfail)


	//----- nvinfo : EIATTR_MERCURY_ISA_VERSION
	.align		4
.L_25:
        /*002c*/ 	.byte	0x03, 0x5f
        /*002e*/ 	.short	0x0101


	//----- nvinfo : EIATTR_INT_WARP_WIDE_INSTR_OFFSETS
	.align		4
        /*0030*/ 	.byte	0x04, 0x31
        /*0032*/ 	.short	(.L_27 - .L_26)


	//   ....[0]....
.L_26:
        /*0034*/ 	.word	0x00000470


	//   ....[1]....
        /*0038*/ 	.word	0x00000490


	//   ....[2]....
        /*003c*/ 	.word	0x00000510


	//   ....[3]....
        /*0040*/ 	.word	0x00000520


	//   ....[4]....
        /*0044*/ 	.word	0x00000530


	//   ....[5]....
        /*0048*/ 	.word	0x00000550


	//   ....[6]....
        /*004c*/ 	.word	0x000005b0


	//   ....[7]....
        /*0050*/ 	.word	0x000005d0


	//----- nvinfo : EIATTR_COOP_GROUP_MASK_REGIDS
	.align		4
.L_27:
        /*0054*/ 	.byte	0x04, 0x29
        /*0056*/ 	.short	(.L_29 - .L_28)


	//   ....[0]....
.L_28:
        /*0058*/ 	.word	0xffffffff


	//   ....[1]....
        /*005c*/ 	.word	0xffffffff


	//   ....[2]....
        /*0060*/ 	.word	0xffffffff


	//   ....[3]....
        /*0064*/ 	.word	0xffffffff


	//   ....[4]....
        /*0068*/ 	.word	0xffffffff


	//   ....[5]....
        /*006c*/ 	.word	0xffffffff


	//----- nvinfo : EIATTR_COOP_GROUP_INSTR_OFFSETS
	.align		4
.L_29:
        /*0070*/ 	.byte	0x04, 0x28
        /*0072*/ 	.short	(.L_31 - .L_30)


	//   ....[0]....
.L_30:
        /*0074*/ 	.word	0x00000050


	//   ....[1]....
        /*0078*/ 	.word	0x00000080


	//   ....[2]....
        /*007c*/ 	.word	0x00000180


	//   ....[3]....
        /*0080*/ 	.word	0x00000390


	//   ....[4]....
        /*0084*/ 	.word	0x000003d0


	//   ....[5]....
        /*0088*/ 	.word	0x00000410


	//----- nvinfo : EIATTR_REG_RECONFIG
	.align		4
.L_31:
        /*008c*/ 	.byte	0x01, 0x54
	.zero		2


	//----- nvinfo : EIATTR_SYSCALL_OFFSETS
	.align		4
        /*0090*/ 	.byte	0x04, 0x46
        /*0092*/ 	.short	(.L_33 - .L_32)


	//   ....[0]....
.L_32:
        /*0094*/ 	.word	0x00001770


	//----- nvinfo : EIATTR_MBARRIER_INSTR_OFFSETS
	.align		4
.L_33:
        /*0098*/ 	.byte	0x04, 0x39
        /*009a*/ 	.short	(.L_35 - .L_34)


	//   ....[0]....
.L_34:
        /*009c*/ 	.word	0x00000300
        /*00a0*/ 	.word	0x000000ff
        /*00a4*/ 	.word	0x00000000
        /*00a8*/ 	.short	0x0100
        /*00aa*/ 	.byte	0x09
	.zero		1


	//   ....[1]....
        /*00ac*/ 	.word	0x00000310
        /*00b0*/ 	.word	0x000000ff
        /*00b4*/ 	.word	0x00000020
        /*00b8*/ 	.short	0x0100
        /*00ba*/ 	.byte	0x09
	.zero		1


	//   ....[2]....
        /*00bc*/ 	.word	0x00000320
        /*00c0*/ 	.word	0x000000ff
        /*00c4*/ 	.word	0x00000008
        /*00c8*/ 	.short	0x0100
        /*00ca*/ 	.byte	0x09
	.zero		1


	//   ....[3]....
        /*00cc*/ 	.word	0x00000330
        /*00d0*/ 	.word	0x000000ff
        /*00d4*/ 	.word	0x00000028
        /*00d8*/ 	.short	0x0100
        /*00da*/ 	.byte	0x09
	.zero		1


	//   ....[4]....
        /*00dc*/ 	.word	0x00000340
        /*00e0*/ 	.word	0x000000ff
        /*00e4*/ 	.word	0x00000010
        /*00e8*/ 	.short	0x0100
        /*00ea*/ 	.byte	0x09
	.zero		1


	//   ....[5]....
        /*00ec*/ 	.word	0x00000350
        /*00f0*/ 	.word	0x000000ff
        /*00f4*/ 	.word	0x00000030
        /*00f8*/ 	.short	0x0100
        /*00fa*/ 	.byte	0x09
	.zero		1


	//   ....[6]....
        /*00fc*/ 	.word	0x00000360
        /*0100*/ 	.word	0x000000ff
        /*0104*/ 	.word	0x00000018
        /*0108*/ 	.short	0x0100
        /*010a*/ 	.byte	0x09
	.zero		1


	//   ....[7]....
        /*010c*/ 	.word	0x00000370
        /*0110*/ 	.word	0x000000ff
        /*0114*/ 	.word	0x00000038
        /*0118*/ 	.short	0x0100
        /*011a*/ 	.byte	0x09
	.zero		1


	//   ....[8]....
        /*011c*/ 	.word	0x000005f0
        /*0120*/ 	.word	0x000000ff
        /*0124*/ 	.word	0x00000070
        /*0128*/ 	.short	0x0100
        /*012a*/ 	.byte	0x09
	.zero		1


	//   ....[9]....
        /*012c*/ 	.word	0x00000600
        /*0130*/ 	.word	0x000000ff
        /*0134*/ 	.word	0x00000078
        /*0138*/ 	.short	0x0100
        /*013a*/ 	.byte	0x09
	.zero		1


	//   ....[10]....
        /*013c*/ 	.word	0x00000640
        /*0140*/ 	.word	0x000000ff
        /*0144*/ 	.word	0x00000050
        /*0148*/ 	.short	0x0100
        /*014a*/ 	.byte	0x0a
	.zero		1


	//   ....[11]....
        /*014c*/ 	.word	0x00000660
        /*0150*/ 	.word	0x000000ff
        /*0154*/ 	.word	0x00000058
        /*0158*/ 	.short	0x0100
        /*015a*/ 	.byte	0x0a
	.zero		1


	//   ....[12]....
        /*015c*/ 	.word	0x00000670
        /*0160*/ 	.word	0x000000ff
        /*0164*/ 	.word	0x00000060
        /*0168*/ 	.short	0x0100
        /*016a*/ 	.byte	0x0a
	.zero		1


	//   ....[13]....
        /*016c*/ 	.word	0x00000680
        /*0170*/ 	.word	0x000000ff
        /*0174*/ 	.word	0x00000068
        /*0178*/ 	.short	0x0100
        /*017a*/ 	.byte	0x0a
	.zero		1


	//   ....[14]....
        /*017c*/ 	.word	0x00001630
        /*0180*/ 	.word	0x0000005f
        /*0184*/ 	.word	0xfffffff8
        /*0188*/ 	.short	0x010a
        /*018a*/ 	.byte	0x3f
	.zero		1


	//   ....[15]....
        /*018c*/ 	.word	0x00001800
        /*0190*/ 	.word	0x00000003
        /*0194*/ 	.word	0x00000000
        /*0198*/ 	.short	0x010a
        /*019a*/ 	.byte	0x3f
	.zero		1


	//   ....[16]....
        /*019c*/ 	.word	0x00001860
        /*01a0*/ 	.word	0x00000003
        /*01a4*/ 	.word	0x00000000
        /*01a8*/ 	.short	0x010a
        /*01aa*/ 	.byte	0x3f
	.zero		1


	//   ....[17]....
        /*01ac*/ 	.word	0x00001d80
        /*01b0*/ 	.word	0x000000ff
        /*01b4*/ 	.word	0x00000000
        /*01b8*/ 	.short	0x010a
        /*01ba*/ 	.byte	0x04
	.zero		1


	//   ....[18]....
        /*01bc*/ 	.word	0x00001dc0
        /*01c0*/ 	.word	0x000000ff
        /*01c4*/ 	.word	0x00000000
        /*01c8*/ 	.short	0x010a
        /*01ca*/ 	.byte	0x04
	.zero		1


	//   ....[19]....
        /*01cc*/ 	.word	0x000021f0
        /*01d0*/ 	.word	0x000000ff
        /*01d4*/ 	.word	0x00000000
        /*01d8*/ 	.short	0x0101
        /*01da*/ 	.byte	0x04
	.zero		1


	//   ....[20]....
        /*01dc*/ 	.word	0x000022e0
        /*01e0*/ 	.word	0x00000063
        /*01e4*/ 	.word	0x00000000
        /*01e8*/ 	.short	0x0101
        /*01ea*/ 	.byte	0x32
	.zero		1


	//   ....[21]....
        /*01ec*/ 	.word	0x000023a0
        /*01f0*/ 	.word	0x000000ff
        /*01f4*/ 	.word	0x00000000
        /*01f8*/ 	.short	0x0101
        /*01fa*/ 	.byte	0x04
	.zero		1


	//   ....[22]....
        /*01fc*/ 	.word	0x000023f0
        /*0200*/ 	.word	0x0000005f
        /*0204*/ 	.word	0x00000008
        /*0208*/ 	.short	0x010a
        /*020a*/ 	.byte	0x3f
	.zero		1


	//   ....[23]....
        /*020c*/ 	.word	0x000058b0
        /*0210*/ 	.word	0x00000060
        /*0214*/ 	.word	0x00000000
        /*0218*/ 	.short	0x0101
        /*021a*/ 	.byte	0x32
	.zero		1


	//   ....[24]....
        /*021c*/ 	.word	0x000062c0
        /*0220*/ 	.word	0x00000007
        /*0224*/ 	.word	0x00000020
        /*0228*/ 	.short	0x010a
        /*022a*/ 	.byte	0x3f
	.zero		1


	//   ....[25]....
        /*022c*/ 	.word	0x00006720
        /*0230*/ 	.word	0x00000003
        /*0234*/ 	.word	0x00000078
        /*0238*/ 	.short	0x0101
        /*023a*/ 	.byte	0x3f
	.zero		1


	//   ....[26]....
        /*023c*/ 	.word	0x00006e90
        /*0240*/ 	.word	0x00000007
        /*0244*/ 	.word	0x00000000
        /*0248*/ 	.short	0x010a
        /*024a*/ 	.byte	0x3f
	.zero		1


	//   ....[27]....
        /*024c*/ 	.word	0x00006f10
        /*0250*/ 	.word	0x00000009
        /*0254*/ 	.word	0x00000000
        /*0258*/ 	.short	0x010a
        /*025a*/ 	.byte	0x3f
	.zero		1


	//   ....[28]....
        /*025c*/ 	.word	0x00006fa0
        /*0260*/ 	.word	0x00000006
        /*0264*/ 	.word	0x00000000
        /*0268*/ 	.short	0x010a
        /*026a*/ 	.byte	0x3f
	.zero		1


	//   ....[29]....
        /*026c*/ 	.word	0x00007030
        /*0270*/ 	.word	0x00000003
        /*0274*/ 	.word	0x00000000
        /*0278*/ 	.short	0x010a
        /*027a*/ 	.byte	0x3f
	.zero		1


	//   ....[30]....
        /*027c*/ 	.word	0x00007090
        /*0280*/ 	.word	0x0000005f
        /*0284*/ 	.word	0xfffffff8
        /*0288*/ 	.short	0x010a
        /*028a*/ 	.byte	0x3f
	.zero		1


	//   ....[31]....
        /*028c*/ 	.word	0x000070e0
        /*0290*/ 	.word	0x00000003
        /*0294*/ 	.word	0x00000000
        /*0298*/ 	.short	0x010a
        /*029a*/ 	.byte	0x3f
	.zero		1


	//   ....[32]....
        /*029c*/ 	.word	0x00007140
        /*02a0*/ 	.word	0x00000004
        /*02a4*/ 	.word	0x00000000
        /*02a8*/ 	.short	0x010a
        /*02aa*/ 	.byte	0x3f
	.zero		1


	//   ....[33]....
        /*02ac*/ 	.word	0x00007190
        /*02b0*/ 	.word	0x0000005f
        /*02b4*/ 	.word	0x00000008
        /*02b8*/ 	.short	0x010a
        /*02ba*/ 	.byte	0x3f
	.zero		1


	//   ....[34]....
        /*02bc*/ 	.word	0x00007260
        /*02c0*/ 	.word	0x00000007
        /*02c4*/ 	.word	0x00000020
        /*02c8*/ 	.short	0x010a
        /*02ca*/ 	.byte	0x3f
	.zero		1


	//   ....[35]....
        /*02cc*/ 	.word	0x00007330
        /*02d0*/ 	.word	0x00000007
        /*02d4*/ 	.word	0x00000000
        /*02d8*/ 	.short	0x010a
        /*02da*/ 	.byte	0x3f
	.zero		1


	//   ....[36]....
        /*02dc*/ 	.word	0x00007380
        /*02e0*/ 	.word	0x00000009
        /*02e4*/ 	.word	0x00000000
        /*02e8*/ 	.short	0x010a
        /*02ea*/ 	.byte	0x3f
	.zero		1


	//   ....[37]....
        /*02ec*/ 	.word	0x000073d0
        /*02f0*/ 	.word	0x00000006
        /*02f4*/ 	.word	0x00000000
        /*02f8*/ 	.short	0x010a
        /*02fa*/ 	.byte	0x3f
	.zero		1


	//----- nvinfo : EIATTR_NUM_MBARRIERS
	.align		4
.L_35:
        /*02fc*/ 	.byte	0x03, 0x38
        /*02fe*/ 	.short	0x000e


	//----- nvinfo : EIATTR_EXIT_INSTR_OFFSETS
	.align		4
        /*0300*/ 	.byte	0x04, 0x1c
        /*0302*/ 	.short	(.L_37 - .L_36)


	//   ....[0]....
.L_36:
        /*0304*/ 	.word	0x00001240


	//   ....[1]....
        /*0308*/ 	.word	0x000012a0


	//   ....[2]....
        /*030c*/ 	.word	0x00005ff0


	//   ....[3]....
        /*0310*/ 	.word	0x00006020


	//   ....[4]....
        /*0314*/ 	.word	0x00007080


	//----- nvinfo : EIATTR_MAX_THREADS
	.align		4
.L_37:
        /*0318*/ 	.byte	0x04, 0x05
        /*031a*/ 	.short	(.L_39 - .L_38)
.L_38:
        /*031c*/ 	.word	0x00000180
        /*0320*/ 	.word	0x00000001
        /*0324*/ 	.word	0x00000001


	//----- nvinfo : EIATTR_CRS_STACK_SIZE
	.align		4
.L_39:
        /*0328*/ 	.byte	0x04, 0x1e
        /*032a*/ 	.short	(.L_41 - .L_40)
.L_40:
        /*032c*/ 	.word	0x00000000


	//----- nvinfo : EIATTR_CBANK_PARAM_SIZE
	.align		4
.L_41:
        /*0330*/ 	.byte	0x03, 0x19
        /*0332*/ 	.short	0x0470


	//----- nvinfo : EIATTR_PARAM_CBANK
	.align		4
        /*0334*/ 	.byte	0x04, 0x0a
        /*0336*/ 	.short	(.L_43 - .L_42)
	.align		4
.L_42:
        /*0338*/ 	.word	index@(.nv.constant0._ZN7cutlass13device_kernelINS_4gemm6kernel13GemmUniversalIN4cute5tupleIJiiiiEEENS1_10collective13CollectiveMmaINS1_34MainloopSm90TmaGmmaWarpSpecializedILi4ENS5_IJNS4_1CILi1EEESB_SB_EEENS1_32KernelTmaWarpSpecializedPingpongEEENS5_IJNSA_ILi64EEENSA_ILi128EEESF_EEEfNS5_IJlSB_lEEEfSI_NS4_8TiledMMAINS4_8MMA_AtomIJNS4_4SM904GMMA30MMA_64x128x8_F32TF32TF32_SS_TNILNSM_7ScaleInE1ELSO_1EEEEEENS4_6LayoutISC_NS5_IJNSA_ILi0EEESS_SS_EEEEENS5_IJNS4_10UnderscoreESV_SV_EEEEENS4_13SM90_TMA_LOADENS4_14ComposedLayoutINS4_7SwizzleILi3ELi4ELi3EEENS4_18smem_ptr_flag_bitsILi32EEENSR_INS5_IJNSA_ILi8EEENSA_ILi32EEEEEENS5_IJS15_SB_EEEEEEEvNS4_8identityESY_S19_vS1A_EENS_8epilogue10collective6detail29Sm90TmaWarpSpecializedAdapterINS1D_15DefaultEpilogueIfSI_SI_NS1C_6thread17LinearCombinationIfLi1EffLNS1H_9ScaleType4KindE0ELNS_15FloatRoundStyleE2EfEENS1_15EpilogueDefaultEEEEEvvEEEEvNT_6ParamsE)
        /*033c*/ 	.short	0x0210
        /*033e*/ 	.short	0x0470


	//----- nvinfo : EIATTR_SW_WAR
	.align		4
.L_43:
        /*0340*/ 	.byte	0x04, 0x36
        /*0342*/ 	.short	(.L_45 - .L_44)
.L_44:
        /*0344*/ 	.word	0x00000008
.L_45:


//--------------------- .nv.callgraph             --------------------------
	.section	.nv.callgraph,"",@"SHT_CUDA_CALLGRAPH"
	.align	4
	.sectionentsize	8
	.align		4
        /*0000*/ 	.word	0x00000000
	.align		4
        /*0004*/ 	.word	0xffffffff
	.align		4
        /*0008*/ 	.word	index@(_ZN7cutlass13device_kernelINS_4gemm6kernel13GemmUniversalIN4cute5tupleIJiiiiEEENS1_10collective13CollectiveMmaINS1_34MainloopSm90TmaGmmaWarpSpecializedILi4ENS5_IJNS4_1CILi1EEESB_SB_EEENS1_32KernelTmaWarpSpecializedPingpongEEENS5_IJNSA_ILi64EEENSA_ILi128EEESF_EEEfNS5_IJlSB_lEEEfSI_NS4_8TiledMMAINS4_8MMA_AtomIJNS4_4SM904GMMA30MMA_64x128x8_F32TF32TF32_SS_TNILNSM_7ScaleInE1ELSO_1EEEEEENS4_6LayoutISC_NS5_IJNSA_ILi0EEESS_SS_EEEEENS5_IJNS4_10UnderscoreESV_SV_EEEEENS4_13SM90_TMA_LOADENS4_14ComposedLayoutINS4_7SwizzleILi3ELi4ELi3EEENS4_18smem_ptr_flag_bitsILi32EEENSR_INS5_IJNSA_ILi8EEENSA_ILi32EEEEEENS5_IJS15_SB_EEEEEEEvNS4_8identityESY_S19_vS1A_EENS_8epilogue10collective6detail29Sm90TmaWarpSpecializedAdapterINS1D_15DefaultEpilogueIfSI_SI_NS1C_6thread17LinearCombinationIfLi1EffLNS1H_9ScaleType4KindE0ELNS_15FloatRoundStyleE2EfEENS1_15EpilogueDefaultEEEEEvvEEEEvNT_6ParamsE)
	.align		4
        /*000c*/ 	.word	index@(__assertfail)
	.align		4
        /*0010*/ 	.word	0x00000000
	.align		4
        /*0014*/ 	.word	0xfffffffe
	.align		4
        /*0018*/ 	.word	0x00000000
	.align		4
        /*001c*/ 	.word	0xfffffffd
	.align		4
        /*0020*/ 	.word	0x00000000
	.align		4
        /*0024*/ 	.word	0xfffffffc


//--------------------- .nv.constant4             --------------------------
	.section	.nv.constant4,"a",@progbits
	.align	8
	.align		8
.nv.constant4:
        /*0000*/ 	.dword	__assertfail
	.align		8
        /*0008*/ 	.dword	__unnamed_1
	.align		8
        /*0010*/ 	.dword	_ZN40_INTERNAL_ee9bf3d9_4_k_cu_a3f4c1f5_185194cuda3std3__45__cpo5beginE
	.align		8
        /*0018*/ 	.dword	_ZN40_INTERNAL_ee9bf3d9_4_k_cu_a3f4c1f5_185194cuda3std3__45__cpo3endE
	.align		8
        /*0020*/ 	.dword	_ZN40_INTERNAL_ee9bf3d9_4_k_cu_a3f4c1f5_185194cuda3std3__45__cpo6cbeginE
	.align		8
        /*0028*/ 	.dword	_ZN40_INTERNAL_ee9bf3d9_4_k_cu_a3f4c1f5_185194cuda3std3__45__cpo4cendE
	.align		8
        /*0030*/ 	.dword	_ZN40_INTERNAL_ee9bf3d9_4_k_cu_a3f4c1f5_185194cuda3std3__442_GLOBAL__N__ee9bf3d9_4_k_cu_a3f4c1f5_185196ignoreE
	.align		8
        /*0038*/ 	.dword	_ZN40_INTERNAL_ee9bf3d9_4_k_cu_a3f4c1f5_185194cuda3std3__419piecewise_constructE
	.align		8
        /*0040*/ 	.dword	_ZN40_INTERNAL_ee9bf3d9_4_k_cu_a3f4c1f5_185194cuda3std3__48in_placeE
	.align		8
        /*0048*/ 	.dword	_ZN40_INTERNAL_ee9bf3d9_4_k_cu_a3f4c1f5_185194cuda3std6ranges3__45__cpo4swapE
	.align		8
        /*0050*/ 	.dword	_ZN40_INTERNAL_ee9bf3d9_4_k_cu_a3f4c1f5_185194cuda3std6ranges3__45__cpo9iter_moveE
	.align		8
        /*0058*/ 	.dword	_ZN40_INTERNAL_ee9bf3d9_4_k_cu_a3f4c1f5_185194cute7productE
	.align		8
        /*0060*/ 	.dword	_ZN40_INTERNAL_ee9bf3d9_4_k_cu_a3f4c1f5_185194cute1_E
	.align		8
        /*0068*/ 	.dword	$str$22
	.align		8
        /*0070*/ 	.dword	$str$23


//--------------------- .text._ZN7cutlass13device_kernelINS_4gemm6kernel13GemmUniversalIN4cute5tupleIJiiiiEEENS1_10collective13CollectiveMmaINS1_34MainloopSm90TmaGmmaWarpSpecializedILi4ENS5_IJNS4_1CILi1EEESB_SB_EEENS1_32KernelTmaWarpSpecializedPingpongEEENS5_IJNSA_ILi64EEENSA_ILi128EEESF_EEEfNS5_IJlSB_lEEEfSI_NS4_8TiledMMAINS4_8MMA_AtomIJNS4_4SM904GMMA30MMA_64x128x8_F32TF32TF32_SS_TNILNSM_7ScaleInE1ELSO_1EEEEEENS4_6LayoutISC_NS5_IJNSA_ILi0EEESS_SS_EEEEENS5_IJNS4_10UnderscoreESV_SV_EEEEENS4_13SM90_TMA_LOADENS4_14ComposedLayoutINS4_7SwizzleILi3ELi4ELi3EEENS4_18smem_ptr_flag_bitsILi32EEENSR_INS5_IJNSA_ILi8EEENSA_ILi32EEEEEENS5_IJS15_SB_EEEEEEEvNS4_8identityESY_S19_vS1A_EENS_8epilogue10collective6detail29Sm90TmaWarpSpecializedAdapterINS1D_15DefaultEpilogueIfSI_SI_NS1C_6thread17LinearCombinationIfLi1EffLNS1H_9ScaleType4KindE0ELNS_15FloatRoundStyleE2EfEENS1_15EpilogueDefaultEEEEEvvEEEEvNT_6ParamsE --------------------------
	.section	.text._ZN7cutlass13device_kernelINS_4gemm6kernel13GemmUniversalIN4cute5tupleIJiiiiEEENS1_10collective13CollectiveMmaINS1_34MainloopSm90TmaGmmaWarpSpecializedILi4ENS5_IJNS4_1CILi1EEESB_SB_EEENS1_32KernelTmaWarpSpecializedPingpongEEENS5_IJNSA_ILi64EEENSA_ILi128EEESF_EEEfNS5_IJlSB_lEEEfSI_NS4_8TiledMMAINS4_8MMA_AtomIJNS4_4SM904GMMA30MMA_64x128x8_F32TF32TF32_SS_TNILNSM_7ScaleInE1ELSO_1EEEEEENS4_6LayoutISC_NS5_IJNSA_ILi0EEESS_SS_EEEEENS5_IJNS4_10UnderscoreESV_SV_EEEEENS4_13SM90_TMA_LOADENS4_14ComposedLayoutINS4_7SwizzleILi3ELi4ELi3EEENS4_18smem_ptr_flag_bitsILi32EEENSR_INS5_IJNSA_ILi8EEENSA_ILi32EEEEEENS5_IJS15_SB_EEEEEEEvNS4_8identityESY_S19_vS1A_EENS_8epilogue10collective6detail29Sm90TmaWarpSpecializedAdapterINS1D_15DefaultEpilogueIfSI_SI_NS1C_6thread17LinearCombinationIfLi1EffLNS1H_9ScaleType4KindE0ELNS_15FloatRoundStyleE2EfEENS1_15EpilogueDefaultEEEEEvvEEEEvNT_6ParamsE,"ax",@progbits
	.align	128
.text._ZN7cutlass13device_kernelINS_4gemm6kernel13GemmUniversalIN4cute5tupleIJiiiiEEENS1_10collective13CollectiveMmaINS1_34MainloopSm90TmaGmmaWarpSpecializedILi4ENS5_IJNS4_1CILi1EEESB_SB_EEENS1_32KernelTmaWarpSpecializedPingpongEEENS5_IJNSA_ILi64EEENSA_ILi128EEESF_EEEfNS5_IJlSB_lEEEfSI_NS4_8TiledMMAINS4_8MMA_AtomIJNS4_4SM904GMMA30MMA_64x128x8_F32TF32TF32_SS_TNILNSM_7ScaleInE1ELSO_1EEEEEENS4_6LayoutISC_NS5_IJNSA_ILi0EEESS_SS_EEEEENS5_IJNS4_10UnderscoreESV_SV_EEEEENS4_13SM90_TMA_LOADENS4_14ComposedLayoutINS4_7SwizzleILi3ELi4ELi3EEENS4_18smem_ptr_flag_bitsILi32EEENSR_INS5_IJNSA_ILi8EEENSA_ILi32EEEEEENS5_IJS15_SB_EEEEEEEvNS4_8identityESY_S19_vS1A_EENS_8epilogue10collective6detail29Sm90TmaWarpSpecializedAdapterINS1D_15DefaultEpilogueIfSI_SI_NS1C_6thread17LinearCombinationIfLi1EffLNS1H_9ScaleType4KindE0ELNS_15FloatRoundStyleE2EfEENS1_15EpilogueDefaultEEEEEvvEEEEvNT_6ParamsE:
        .type           _ZN7cutlass13device_kernelINS_4gemm6kernel13GemmUniversalIN4cute5tupleIJiiiiEEENS1_10collective13CollectiveMmaINS1_34MainloopSm90TmaGmmaWarpSpecializedILi4ENS5_IJNS4_1CILi1EEESB_SB_EEENS1_32KernelTmaWarpSpecializedPingpongEEENS5_IJNSA_ILi64EEENSA_ILi128EEESF_EEEfNS5_IJlSB_lEEEfSI_NS4_8TiledMMAINS4_8MMA_AtomIJNS4_4SM904GMMA30MMA_64x128x8_F32TF32TF32_SS_TNILNSM_7ScaleInE1ELSO_1EEEEEENS4_6LayoutISC_NS5_IJNSA_ILi0EEESS_SS_EEEEENS5_IJNS4_10UnderscoreESV_SV_EEEEENS4_13SM90_TMA_LOADENS4_14ComposedLayoutINS4_7SwizzleILi3ELi4ELi3EEENS4_18smem_ptr_flag_bitsILi32EEENSR_INS5_IJNSA_ILi8EEENSA_ILi32EEEEEENS5_IJS15_SB_EEEEEEEvNS4_8identityESY_S19_vS1A_EENS_8epilogue10collective6detail29Sm90TmaWarpSpecializedAdapterINS1D_15DefaultEpilogueIfSI_SI_NS1C_6thread17LinearCombinationIfLi1EffLNS1H_9ScaleType4KindE0ELNS_15FloatRoundStyleE2EfEENS1_15EpilogueDefaultEEEEEvvEEEEvNT_6ParamsE,@function
        .size           _ZN7cutlass13device_kernelINS_4gemm6kernel13GemmUniversalIN4cute5tupleIJiiiiEEENS1_10collective13CollectiveMmaINS1_34MainloopSm90TmaGmmaWarpSpecializedILi4ENS5_IJNS4_1CILi1EEESB_SB_EEENS1_32KernelTmaWarpSpecializedPingpongEEENS5_IJNSA_ILi64EEENSA_ILi128EEESF_EEEfNS5_IJlSB_lEEEfSI_NS4_8TiledMMAINS4_8MMA_AtomIJNS4_4SM904GMMA30MMA_64x128x8_F32TF32TF32_SS_TNILNSM_7ScaleInE1ELSO_1EEEEEENS4_6LayoutISC_NS5_IJNSA_ILi0EEESS_SS_EEEEENS5_IJNS4_10UnderscoreESV_SV_EEEEENS4_13SM90_TMA_LOADENS4_14ComposedLayoutINS4_7SwizzleILi3ELi4ELi3EEENS4_18smem_ptr_flag_bitsILi32EEENSR_INS5_IJNSA_ILi8EEENSA_ILi32EEEEEENS5_IJS15_SB_EEEEEEEvNS4_8identityESY_S19_vS1A_EENS_8epilogue10collective6detail29Sm90TmaWarpSpecializedAdapterINS1D_15DefaultEpilogueIfSI_SI_NS1C_6thread17LinearCombinationIfLi1EffLNS1H_9ScaleType4KindE0ELNS_15FloatRoundStyleE2EfEENS1_15EpilogueDefaultEEEEEvvEEEEvNT_6ParamsE,(.L_x_196 - _ZN7cutlass13device_kernelINS_4gemm6kernel13GemmUniversalIN4cute5tupleIJiiiiEEENS1_10collective13CollectiveMmaINS1_34MainloopSm90TmaGmmaWarpSpecializedILi4ENS5_IJNS4_1CILi1EEESB_SB_EEENS1_32KernelTmaWarpSpecializedPingpongEEENS5_IJNSA_ILi64EEENSA_ILi128EEESF_EEEfNS5_IJlSB_lEEEfSI_NS4_8TiledMMAINS4_8MMA_AtomIJNS4_4SM904GMMA30MMA_64x128x8_F32TF32TF32_SS_TNILNSM_7ScaleInE1ELSO_1EEEEEENS4_6LayoutISC_NS5_IJNSA_ILi0EEESS_SS_EEEEENS5_IJNS4_10UnderscoreESV_SV_EEEEENS4_13SM90_TMA_LOADENS4_14ComposedLayoutINS4_7SwizzleILi3ELi4ELi3EEENS4_18smem_ptr_flag_bitsILi32EEENSR_INS5_IJNSA_ILi8EEENSA_ILi32EEEEEENS5_IJS15_SB_EEEEEEEvNS4_8identityESY_S19_vS1A_EENS_8epilogue10collective6detail29Sm90TmaWarpSpecializedAdapterINS1D_15DefaultEpilogueIfSI_SI_NS1C_6thread17LinearCombinationIfLi1EffLNS1H_9ScaleType4KindE0ELNS_15FloatRoundStyleE2EfEENS1_15EpilogueDefaultEEEEEvvEEEEvNT_6ParamsE)
        .other          _ZN7cutlass13device_kernelINS_4gemm6kernel13GemmUniversalIN4cute5tupleIJiiiiEEENS1_10collective13CollectiveMmaINS1_34MainloopSm90TmaGmmaWarpSpecializedILi4ENS5_IJNS4_1CILi1EEESB_SB_EEENS1_32KernelTmaWarpSpecializedPingpongEEENS5_IJNSA_ILi64EEENSA_ILi128EEESF_EEEfNS5_IJlSB_lEEEfSI_NS4_8TiledMMAINS4_8MMA_AtomIJNS4_4SM904GMMA30MMA_64x128x8_F32TF32TF32_SS_TNILNSM_7ScaleInE1ELSO_1EEEEEENS4_6LayoutISC_NS5_IJNSA_ILi0EEESS_SS_EEEEENS5_IJNS4_10UnderscoreESV_SV_EEEEENS4_13SM90_TMA_LOADENS4_14ComposedLayoutINS4_7SwizzleILi3ELi4ELi3EEENS4_18smem_ptr_flag_bitsILi32EEENSR_INS5_IJNSA_ILi8EEENSA_ILi32EEEEEENS5_IJS15_SB_EEEEEEEvNS4_8identityESY_S19_vS1A_EENS_8epilogue10collective6detail29Sm90TmaWarpSpecializedAdapterINS1D_15DefaultEpilogueIfSI_SI_NS1C_6thread17LinearCombinationIfLi1EffLNS1H_9ScaleType4KindE0ELNS_15FloatRoundStyleE2EfEENS1_15EpilogueDefaultEEEEEvvEEEEvNT_6ParamsE,@"STO_CUDA_ENTRY STV_DEFAULT"
_ZN7cutlass13device_kernelINS_4gemm6kernel13GemmUniversalIN4cute5tupleIJiiiiEEENS1_10collective13CollectiveMmaINS1_34MainloopSm90TmaGmmaWarpSpecializedILi4ENS5_IJNS4_1CILi1EEESB_SB_EEENS1_32KernelTmaWarpSpecializedPingpongEEENS5_IJNSA_ILi64EEENSA_ILi128EEESF_EEEfNS5_IJlSB_lEEEfSI_NS4_8TiledMMAINS4_8MMA_AtomIJNS4_4SM904GMMA30MMA_64x128x8_F32TF32TF32_SS_TNILNSM_7ScaleInE1ELSO_1EEEEEENS4_6LayoutISC_NS5_IJNSA_ILi0EEESS_SS_EEEEENS5_IJNS4_10UnderscoreESV_SV_EEEEENS4_13SM90_TMA_LOADENS4_14ComposedLayoutINS4_7SwizzleILi3ELi4ELi3EEENS4_18smem_ptr_flag_bitsILi32EEENSR_INS5_IJNSA_ILi8EEENSA_ILi32EEEEEENS5_IJS15_SB_EEEEEEEvNS4_8identityESY_S19_vS1A_EENS_8epilogue10collective6detail29Sm90TmaWarpSpecializedAdapterINS1D_15DefaultEpilogueIfSI_SI_NS1C_6thread17LinearCombinationIfLi1EffLNS1H_9ScaleType4KindE0ELNS_15FloatRoundStyleE2EfEENS1_15EpilogueDefaultEEEEEvvEEEEvNT_6ParamsE:
[----:B------:R-:W0:Y:S01]  /*0000*/  LDC R1, c[0x0][0x28] ;  /* 0x00000a00ff017b82 */ /* 0x000e220000000800 */
[----:B------:R-:W1:Y:S01]  /*0010*/  S2R R4, SR_TID.X ;  /* 0x0000000000047919 */ /* 0x000e620000002100 */
[----:B------:R-:W-:Y:S01]  /*0020*/  ELECT P0, URZ, PT ;  /* 0x00000000003f782f */ /* 0x000fe20003800000 */
[----:B------:R-:W-:Y:S01]  /*0030*/  BSSY B0, `(.L_x_0) ;  /* 0x0000014000007945 */ /* 0x000fe20003800000 */
[----:B-1----:R-:W-:-:S05]  /*0040*/  SHF.R.U32.HI R0, RZ, 0x5, R4 ;  /* 0x00000005ff007819 */ /* 0x002fca0000011604 */
[----:B------:R-:W1:Y:S02]  /*0050*/  SHFL.IDX PT, R2, R0, RZ, 0x1f ;  /* 0x00001fff00027589 */ /* 0x000e6400000e0000 */
[----:B-1----:R-:W-:Y:S02]  /*0060*/  R2UR UR8, R2 ;  /* 0x00000000020872ca */ /* 0x002fe400000e0000 */
[----:B------:R-:W-:-:S05]  /*0070*/  SHF.R.U32.HI R2, RZ, 0x7, R4 ;  /* 0x00000007ff027819 */ /* 0x000fca0000011604 */
[----:B------:R1:W2:Y:S06]  /*0080*/  SHFL.IDX PT, R3, R2, RZ, 0x1f ;  /* 0x00001fff02037589 */ /* 0x0002ac00000e0000 */
[----:B------:R-:W-:Y:S02]  /*0090*/  USHF.R.S32.HI UR4, URZ, 0x1f, UR8 ;  /* 0x0000001f3f047899 */ /* 0x000fe40008011408 */
[----:B------:R-:W-:Y:S02]  /*00a0*/  ISETP.NE.OR P0, PT, RZ, UR8, !P0 ;  /* 0x00000008ff007c0c */ /* 0x000fe4000c705670 */
[----:B------:R-:W-:-:S04]  /*00b0*/  ULEA.HI UR4, UR4, UR8, URZ, 0x2 ;  /* 0x0000000804047291 */ /* 0x000fc8000f8f103f */
[----:B------:R-:W-:-:S04]  /*00c0*/  ULOP3.LUT UR4, UR4, 0xfffffffc, URZ, 0xc0, !UPT ;  /* 0xfffffffc04047892 */ /* 0x000fc8000f8ec03f */
[----:B------:R-:W-:-:S03]  /*00d0*/  UIADD3 UR8, UR8, -UR4, URZ ;  /* 0x8000000408087290 */ /* 0x000fc6000fffe03f */
[----:B01----:R-:W-:Y:S09]  /*00e0*/  @P0 BRA `(.L_x_1) ;  /* 0x0000000000200947 */ /* 0x003ff20003800000 */
[----:B------:R-:W-:Y:S02]  /*00f0*/  ULDC.64 UR4, c[0x0][0x198] ;  /* 0x0000660000047ab9 */ /* 0x000fe40000000a00 */
[----:B------:R-:W-:Y:S02]  /*0100*/  UIADD3 UR6, UP0, UR4, 0xf0, URZ ;  /* 0x000000f004067890 */ /* 0x000fe4000ff1e03f */
[----:B------:R-:W-:Y:S02]  /*0110*/  UIADD3 UR4, UP1, UR4, 0x1f0, URZ ;  /* 0x000001f004047890 */ /* 0x000fe4000ff3e03f */
[----:B------:R-:W-:Y:S02]  /*0120*/  UIADD3.X UR7, URZ, UR5, URZ, UP0, !UPT ;  /* 0x000000053f077290 */ /* 0x000fe400087fe43f */
[----:B------:R-:W-:-:S07]  /*0130*/  UIADD3.X UR5, URZ, UR5, URZ, UP1, !UPT ;  /* 0x000000053f057290 */ /* 0x000fce0008ffe43f */
[----:B------:R0:W-:Y:S02]  /*0140*/  UTMACCTL.PF [UR6] ;  /* 0x00000000060079b9 */ /* 0x0001e40008040000 */
[----:B------:R0:W-:Y:S02]  /*0150*/  UTMACCTL.PF [UR4] ;  /* 0x00000000040079b9 */ /* 0x0001e40008040000 */
[----:B0-----:R-:W-:Y:S01]  /*0160*/  NOP ;  /* 0x0000000000007918 */ /* 0x001fe20000000000 */
.L_x_1:
[----:B------:R-:W-:Y:S05]  /*0170*/  BSYNC B0 ;  /* 0x0000000000007941 */ /* 0x000fea0003800000 */
.L_x_0:
[----:B------:R-:W0:Y:S01]  /*0180*/  SHFL.IDX PT, R5, R0, RZ, 0x1f ;  /* 0x00001fff00057589 */ /* 0x000e2200000e0000 */
[----:B--2---:R-:W-:Y:S01]  /*0190*/  R2UR UR15, R3 ;  /* 0x00000000030f72ca */ /* 0x004fe200000e0000 */
[----:B------:R-:W-:-:S04]  /*01a0*/  UISETP.NE.AND UP0, UPT, UR8, 0x3, UPT ;  /* 0x000000030800788c */ /* 0x000fc8000bf05270 */
[----:B------:R-:W-:-:S08]  /*01b0*/  UISETP.EQ.OR UP0, UPT, UR8, URZ, !UP0 ;  /* 0x0000003f0800728c */ /* 0x000fd0000c702670 */
[----:B------:R-:W-:Y:S02]  /*01c0*/  UIADD3 UR18, UR15, -0x1, URZ ;  /* 0xffffffff0f127890 */ /* 0x000fe4000fffe03f */
[----:B------:R-:W-:Y:S02]  /*01d0*/  UISETP.EQ.AND UP0, UPT, UR15, URZ, UP0 ;  /* 0x0000003f0f00728c */ /* 0x000fe40008702270 */
[----:B------:R-:W-:Y:S02]  /*01e0*/  UISETP.GE.U32.AND UP1, UPT, UR18, 0x2, UPT ;  /* 0x000000021200788c */ /* 0x000fe4000bf26070 */
[----:B------:R-:W-:Y:S01]  /*01f0*/  USEL UR40, URZ, 0x1, !UP0 ;  /* 0x000000013f287887 */ /* 0x000fe2000c000000 */
[----:B0-----:R-:W-:-:S03]  /*0200*/  ISETP.NE.AND P0, PT, R5, RZ, PT ;  /* 0x000000ff0500720c */ /* 0x001fc60003f05270 */
[----:B------:R-:W-:-:S10]  /*0210*/  USEL UR40, UR40, 0x2, UP1 ;  /* 0x0000000228287887 */ /* 0x000fd40008800000 */
[----:B------:R-:W-:Y:S05]  /*0220*/  @P0 BRA `(.L_x_2) ;  /* 0x0000000000580947 */ /* 0x000fea0003800000 */
[----:B------:R-:W0:Y:S01]  /*0230*/  S2UR UR9, SR_CgaCtaId ;  /* 0x00000000000979c3 */ /* 0x000e220000008800 */
[----:B------:R-:W-:Y:S01]  /*0240*/  UMOV UR4, 0x400 ;  /* 0x0000040000047882 */ /* 0x000fe20000000000 */
[----:B------:R-:W-:Y:S01]  /*0250*/  UMOV UR5, 0x1 ;  /* 0x0000000100057882 */ /* 0x000fe20000000000 */
[----:B------:R-:W-:Y:S01]  /*0260*/  UMOV UR6, 0x80 ;  /* 0x0000008000067882 */ /* 0x000fe20000000000 */
[----:B------:R-:W-:Y:S01]  /*0270*/  ELECT P0, URZ, PT ;  /* 0x00000000003f782f */ /* 0x000fe20003800000 */
[----:B------:R-:W-:-:S04]  /*0280*/  UIADD3 UR6, -UR6, 0x100000, URZ ;  /* 0x0010000006067890 */ /* 0x000fc8000fffe13f */
[----:B------:R-:W-:Y:S02]  /*0290*/  USHF.L.U32 UR7, UR6, 0xb, URZ ;  /* 0x0000000b06077899 */ /* 0x000fe4000800063f */
[----:B------:R-:W-:Y:S02]  /*02a0*/  USHF.L.U32 UR6, UR6, 0x1, URZ ;  /* 0x0000000106067899 */ /* 0x000fe4000800063f */
[----:B0-----:R-:W-:Y:S02]  /*02b0*/  ULEA UR9, UR9, UR4, 0x18 ;  /* 0x0000000409097291 */ /* 0x001fe4000f8ec03f */
[----:B------:R-:W-:-:S04]  /*02c0*/  UIADD3 UR4, -UR5, 0x100000, URZ ;  /* 0x0010000005047890 */ /* 0x000fc8000fffe13f */
[----:B------:R-:W-:Y:S02]  /*02d0*/  USHF.L.U32 UR5, UR4, 0xb, URZ ;  /* 0x0000000b04057899 */ /* 0x000fe4000800063f */
[----:B------:R-:W-:Y:S01]  /*02e0*/  USHF.L.U32 UR4, UR4, 0x1, URZ ;  /* 0x0000000104047899 */ /* 0x000fe2000800063f */
[----:B------:R-:W0:Y:S11]  /*02f0*/  FENCE.VIEW.ASYNC.S ;  /* 0x00000000000073c6 */ /* 0x000e360000000000 */
[----:B0-----:R0:W1:Y:S01]  /*0300*/  SYNCS.EXCH.64 URZ, [UR9], UR4 ;  /* 0x00000004093f75b2 */ /* 0x0010620008000100 */
[----:B------:R0:W2:Y:S01]  /*0310*/  SYNCS.EXCH.64 URZ, [UR9+0x20], UR6 ;  /* 0x00002006093f75b2 */ /* 0x0000a20008000100 */
[----:B------:R0:W3:Y:S01]  /*0320*/  SYNCS.EXCH.64 URZ, [UR9+0x8], UR4 ;  /* 0x00000804093f75b2 */ /* 0x0000e20008000100 */
[----:B------:R0:W4:Y:S01]  /*0330*/  SYNCS.EXCH.64 URZ, [UR9+0x28], UR6 ;  /* 0x00002806093f75b2 */ /* 0x0001220008000100 */
[----:B------:R0:W0:Y:S01]  /*0340*/  SYNCS.EXCH.64 URZ, [UR9+0x10], UR4 ;  /* 0x00001004093f75b2 */ /* 0x0000220008000100 */
[----:B------:R0:W0:Y:S01]  /*0350*/  SYNCS.EXCH.64 URZ, [UR9+0x30], UR6 ;  /* 0x00003006093f75b2 */ /* 0x0000220008000100 */
[----:B------:R0:W0:Y:S01]  /*0360*/  SYNCS.EXCH.64 URZ, [UR9+0x18], UR4 ;  /* 0x00001804093f75b2 */ /* 0x0000220008000100 */
[----:B------:R0:W0:Y:S01]  /*0370*/  SYNCS.EXCH.64 URZ, [UR9+0x38], UR6 ;  /* 0x00003806093f75b2 */ /* 0x0000220008000100 */
[----:B------:R-:W-:Y:S01]  /*0380*/  NOP ;  /* 0x0000000000007918 */ /* 0x000fe20000000000 */
.L_x_2:
[----:B------:R-:W5:Y:S01]  /*0390*/  SHFL.IDX PT, R5, R0, RZ, 0x1f ;  /* 0x00001fff00057589 */ /* 0x000f6200000e0000 */
[----:B------:R-:W-:Y:S01]  /*03a0*/  ELECT P0, URZ, PT ;  /* 0x00000000003f782f */ /* 0x000fe20003800000 */
[----:B------:R-:W-:Y:S01]  /*03b0*/  NOP ;  /* 0x0000000000007918 */ /* 0x000fe20000000000 */
[----:B------:R-:W-:Y:S01]  /*03c0*/  ELECT P1, URZ, PT ;  /* 0x00000000003f782f */ /* 0x000fe20003820000 */
[----:B------:R-:W1:Y:S01]  /*03d0*/  SHFL.IDX PT, R3, R0, RZ, 0x1f ;  /* 0x00001fff00037589 */ /* 0x000e6200000e0000 */
[----:B0-----:R-:W-:Y:S01]  /*03e0*/  UMOV UR4, 0x20 ;  /* 0x0000002000047882 */ /* 0x001fe20000000000 */
[----:B------:R-:W-:Y:S01]  /*03f0*/  UMOV UR12, 0x80 ;  /* 0x00000080000c7882 */ /* 0x000fe20000000000 */
[----:B------:R-:W-:Y:S01]  /*0400*/  NOP ;  /* 0x0000000000007918 */ /* 0x000fe20000000000 */
[----:B------:R0:W0:Y:S01]  /*0410*/  SHFL.IDX PT, R95, R2, RZ, 0x1f ;  /* 0x00001fff025f7589 */ /* 0x00002200000e0000 */
[----:B------:R-:W-:Y:S01]  /*0420*/  ULDC.64 UR54, c[0x0][0x208] ;  /* 0x0000820000367ab9 */ /* 0x000fe20000000a00 */
[----:B-----5:R-:W-:-:S02]  /*0430*/  ISETP.NE.OR P0, PT, R5, RZ, !P0 ;  /* 0x000000ff0500720c */ /* 0x020fc40004705670 */
[----:B-1----:R-:W-:Y:S02]  /*0440*/  ISETP.NE.OR P1, PT, R3, RZ, !P1 ;  /* 0x000000ff0300720c */ /* 0x002fe40004f25670 */
[----:B------:R-:W-:-:S04]  /*0450*/  SHF.R.S32.HI R3, RZ, 0x1f, R4 ;  /* 0x0000001fff037819 */ /* 0x000fc80000011404 */
[----:B------:R-:W-:-:S05]  /*0460*/  LEA.HI R3, R3, R4, RZ, 0x7 ;  /* 0x0000000403037211 */ /* 0x000fca00078f38ff */
[----:B------:R-:W-:Y:S01]  /*0470*/  VOTEU.ALL UP0, P0 ;  /* 0x00000000003f7886 */ /* 0x000fe20000000000 */
[----:B------:R-:W-:Y:S01]  /*0480*/  LOP3.LUT R3, R3, 0xffffff80, RZ, 0xc0, !PT ;  /* 0xffffff8003037812 */ /* 0x000fe200078ec0ff */
[----:B------:R-:W-:-:S03]  /*0490*/  VOTEU.ALL UP1, P1 ;  /* 0x00000000003f7886 */ /* 0x000fc60000820000 */
[----:B------:R-:W1:Y:S01]  /*04a0*/  @!UP0 S2UR UR7, SR_CgaCtaId ;  /* 0x00000000000789c3 */ /* 0x000e620000008800 */
[----:B------:R-:W-:Y:S01]  /*04b0*/  @!UP0 UMOV UR6, 0x400 ;  /* 0x0000040000068882 */ /* 0x000fe20000000000 */
[----:B------:R-:W-:-:S04]  /*04c0*/  @!UP0 UIADD3 UR4, -UR4, 0x100000, URZ ;  /* 0x0010000004048890 */ /* 0x000fc8000fffe13f */
[----:B------:R-:W-:Y:S02]  /*04d0*/  @!UP0 USHF.L.U32 UR5, UR4, 0xb, URZ ;  /* 0x0000000b04058899 */ /* 0x000fe4000800063f */
[----:B------:R-:W-:Y:S01]  /*04e0*/  @!UP0 USHF.L.U32 UR4, UR4, 0x1, URZ ;  /* 0x0000000104048899 */ /* 0x000fe2000800063f */
[----:B------:R-:W-:Y:S01]  /*04f0*/  IMAD.IADD R3, R4, 0x1, -R3 ;  /* 0x0000000104037824 */ /* 0x000fe200078e0a03 */
[----:B------:R-:W-:Y:S01]  /*0500*/  @!UP1 UMOV UR10, 0x400 ;  /* 0x00000400000a9882 */ /* 0x000fe20000000000 */
[----:B------:R-:W-:Y:S01]  /*0510*/  VOTEU.ALL UP2, P1 ;  /* 0x00000000003f7886 */ /* 0x000fe20000840000 */
[----:B------:R-:W-:Y:S01]  /*0520*/  VOTEU.ALL UP3, P1 ;  /* 0x00000000003f7886 */ /* 0x000fe20000860000 */
[----:B------:R-:W-:Y:S01]  /*0530*/  VOTEU.ALL UP4, P1 ;  /* 0x00000000003f7886 */ /* 0x000fe20000880000 */
[----:B------:R-:W5:Y:S01]  /*0540*/  @!UP1 S2UR UR11, SR_CgaCtaId ;  /* 0x00000000000b99c3 */ /* 0x000f620000008800 */
[----:B------:R-:W-:Y:S01]  /*0550*/  VOTEU.ALL UP5, P1 ;  /* 0x00000000003f7886 */ /* 0x000fe200008a0000 */
[----:B------:R-:W-:Y:S01]  /*0560*/  ISETP.NE.AND P1, PT, RZ, UR15, PT ;  /* 0x0000000fff007c0c */ /* 0x000fe2000bf25270 */
[----:B-1----:R-:W-:-:S02]  /*0570*/  @!UP0 ULEA UR9, UR7, UR6, 0x18 ;  /* 0x0000000607098291 */ /* 0x002fc4000f8ec03f */
[----:B------:R-:W-:-:S04]  /*0580*/  @!UP1 UIADD3 UR6, -UR12, 0x100000, URZ ;  /* 0x001000000c069890 */ /* 0x000fc8000fffe13f */
[----:B------:R-:W-:Y:S02]  /*0590*/  @!UP1 USHF.L.U32 UR7, UR6, 0xb, URZ ;  /* 0x0000000b06079899 */ /* 0x000fe4000800063f */
[----:B------:R-:W-:Y:S01]  /*05a0*/  @!UP1 USHF.L.U32 UR6, UR6, 0x1, URZ ;  /* 0x0000000106069899 */ /* 0x000fe2000800063f */
[----:B------:R-:W-:Y:S01]  /*05b0*/  VOTEU.ALL UP0, P0 ;  /* 0x00000000003f7886 */ /* 0x000fe20000000000 */
[----:B-----5:R-:W-:Y:S01]  /*05c0*/  @!UP1 ULEA UR10, UR11, UR10, 0x18 ;  /* 0x0000000a0b0a9291 */ /* 0x020fe2000f8ec03f */
[----:B------:R-:W-:Y:S01]  /*05d0*/  VOTEU.ALL UP1, P0 ;  /* 0x00000000003f7886 */ /* 0x000fe20000020000 */
[----:B------:R-:W1:Y:S02]  /*05e0*/  FENCE.VIEW.ASYNC.S ;  /* 0x00000000000073c6 */ /* 0x000e640000000000 */
[----:B-1----:R-:W2:Y:S02]  /*05f0*/  @!UP0 SYNCS.EXCH.64 URZ, [UR9+0x70], UR4 ;  /* 0x00007004093f85b2 */ /* 0x002ea40008000100 */
[----:B------:R1:W2:Y:S01]  /*0600*/  @!UP1 SYNCS.EXCH.64 URZ, [UR9+0x78], UR4 ;  /* 0x00007804093f95b2 */ /* 0x0002a20008000100 */
[----:B------:R-:W-:Y:S01]  /*0610*/  NOP ;  /* 0x0000000000007918 */ /* 0x000fe20000000000 */
[----:B-1----:R-:W-:-:S02]  /*0620*/  ULDC.64 UR4, c[0x0][0x598] ;  /* 0x0001660000047ab9 */ /* 0x002fc40000000a00 */
[----:B------:R-:W-:Y:S02]  /*0630*/  ISETP.NE.U32.AND P0, PT, RZ, UR4, PT ;  /* 0x00000004ff007c0c */ /* 0x000fe4000bf05070 */
[----:B------:R1:W2:Y:S02]  /*0640*/  @!UP2 SYNCS.EXCH.64 URZ, [UR10+0x50], UR6 ;  /* 0x000050060a3fa5b2 */ /* 0x0002a40008000100 */
[----:B------:R-:W-:Y:S01]  /*0650*/  ISETP.NE.AND.EX P0, PT, RZ, UR5, PT, P0 ;  /* 0x00000005ff007c0c */ /* 0x000fe2000bf05300 */
[----:B------:R1:W2:Y:S01]  /*0660*/  @!UP3 SYNCS.EXCH.64 URZ, [UR10+0x58], UR6 ;  /* 0x000058060a3fb5b2 */ /* 0x0002a20008000100 */
[----:B------:R1:W2:Y:S01]  /*0670*/  @!UP4 SYNCS.EXCH.64 URZ, [UR10+0x60], UR6 ;  /* 0x000060060a3fc5b2 */ /* 0x0002a20008000100 */
[----:B------:R1:W2:Y:S01]  /*0680*/  @!UP5 SYNCS.EXCH.64 URZ, [UR10+0x68], UR6 ;  /* 0x000068060a3fd5b2 */ /* 0x0002a20008000100 */
[----:B------:R-:W-:Y:S01]  /*0690*/  NOP ;  /* 0x0000000000007918 */ /* 0x000fe20000000000 */
[----:B--234-:R-:W-:Y:S08]  /*06a0*/  BAR.SYNC.DEFER_BLOCKING 0x0 ;  /* 0x0000000000007b1d */ /* 0x01cff00000010000 */
[----:B01----:R-:W-:Y:S05]  /*06b0*/  @!P0 BRA `(.L_x_3) ;  /* 0x00000000001c8947 */ /* 0x003fea0003800000 */
[----:B------:R-:W0:Y:S02]  /*06c0*/  LDC.64 R6, c[0x0][0x598] ;  /* 0x00016600ff067b82 */ /* 0x000e240000000a00 */
[----:B0-----:R-:W2:Y:S02]  /*06d0*/  LDG.E.64 R6, desc[UR54][R6.64] ;  /* 0x0000003606067981 */ /* 0x001ea4000c1e1b00 */
[----:B--2---:R-:W-:-:S04]  /*06e0*/  ISETP.NE.U32.AND P0, PT, R6, RZ, PT ;  /* 0x000000ff0600720c */ /* 0x004fc80003f05070 */
[----:B------:R-:W-:-:S13]  /*06f0*/  ISETP.NE.AND.EX P0, PT, R7, RZ, PT, P0 ;  /* 0x000000ff0700720c */ /* 0x000fda0003f05300 */
[----:B------:R-:W-:Y:S05]  /*0700*/  @!P0 BRA `(.L_x_3) ;  /* 0x0000000000088947 */ /* 0x000fea0003800000 */
[----:B------:R1:W5:Y:S01]  /*0710*/  LD.E R22, desc[UR54][R6.64] ;  /* 0x0000003606167980 */ /* 0x000362000c101900 */
[----:B------:R-:W-:Y:S05]  /*0720*/  BRA `(.L_x_4) ;  /* 0x0000000000247947 */ /* 0x000fea0003800000 */
.L_x_3:
[----:B------:R-:W-:Y:S02]  /*0730*/  ULDC.64 UR4, c[0x0][0x588] ;  /* 0x0001620000047ab9 */ /* 0x000fe40000000a00 */
[----:B------:R-:W-:-:S04]  /*0740*/  ISETP.NE.U32.AND P0, PT, RZ, UR4, PT ;  /* 0x00000004ff007c0c */ /* 0x000fc8000bf05070 */
[----:B------:R-:W-:-:S13]  /*0750*/  ISETP.NE.AND.EX P0, PT, RZ, UR5, PT, P0 ;  /* 0x00000005ff007c0c */ /* 0x000fda000bf05300 */
[----:B------:R-:W-:Y:S05]  /*0760*/  @!P0 BRA `(.L_x_5) ;  /* 0x00000000000c8947 */ /* 0x000fea0003800000 */
[----:B------:R-:W0:Y:S02]  /*0770*/  LDC.64 R22, c[0x0][0x588] ;  /* 0x00016200ff167b82 */ /* 0x000e240000000a00 */
[----:B0-----:R0:W5:Y:S01]  /*0780*/  LDG.E R22, desc[UR54][R22.64] ;  /* 0x0000003616167981 */ /* 0x001162000c1e1900 */
[----:B------:R-:W-:Y:S05]  /*0790*/  BRA `(.L_x_4) ;  /* 0x0000000000087947 */ /* 0x000fea0003800000 */
.L_x_5:
[----:B------:R-:W-:Y:S02]  /*07a0*/  ULDC UR4, c[0x0][0x580] ;  /* 0x0001600000047ab9 */ /* 0x000fe40000000800 */
[----:B------:R-:W-:-:S07]  /*07b0*/  IMAD.U32 R22, RZ, RZ, UR4 ;  /* 0x00000004ff167e24 */ /* 0x000fce000f8e00ff */
.L_x_4:
[----:B------:R-:W-:Y:S02]  /*07c0*/  ULDC.64 UR4, c[0x0][0x5a0] ;  /* 0x0001680000047ab9 */ /* 0x000fe40000000a00 */
[----:B------:R-:W-:-:S04]  /*07d0*/  ISETP.NE.U32.AND P0, PT, RZ, UR4, PT ;  /* 0x00000004ff007c0c */ /* 0x000fc8000bf05070 */
[----:B------:R-:W-:-:S13]  /*07e0*/  ISETP.NE.AND.EX P0, PT, RZ, UR5, PT, P0 ;  /* 0x00000005ff007c0c */ /* 0x000fda000bf05300 */
[----:B------:R-:W-:Y:S05]  /*07f0*/  @!P0 BRA `(.L_x_6) ;  /* 0x00000000001c8947 */ /* 0x000fea0003800000 */
[----:B-1----:R-:W1:Y:S02]  /*0800*/  LDC.64 R6, c[0x0][0x5a0] ;  /* 0x00016800ff067b82 */ /* 0x002e640000000a00 */
[----:B-1----:R-:W2:Y:S02]  /*0810*/  LDG.E.64 R6, desc[UR54][R6.64] ;  /* 0x0000003606067981 */ /* 0x002ea4000c1e1b00 */
[----:B--2---:R-:W-:-:S04]  /*0820*/  ISETP.NE.U32.AND P0, PT, R6, RZ, PT ;  /* 0x000000ff0600720c */ /* 0x004fc80003f05070 */
[----:B------:R-:W-:-:S13]  /*0830*/  ISETP.NE.AND.EX P0, PT, R7, RZ, PT, P0 ;  /* 0x000000ff0700720c */ /* 0x000fda0003f05300 */
[----:B------:R-:W-:Y:S05]  /*0840*/  @!P0 BRA `(.L_x_6) ;  /* 0x0000000000088947 */ /* 0x000fea0003800000 */
[----:B0-----:R2:W5:Y:S01]  /*0850*/  LD.E R23, desc[UR54][R6.64] ;  /* 0x0000003606177980 */ /* 0x001562000c101900 */
[----:B------:R-:W-:Y:S05]  /*0860*/  BRA `(.L_x_7) ;  /* 0x0000000000247947 */ /* 0x000fea0003800000 */
.L_x_6:
[----:B------:R-:W-:Y:S02]  /*0870*/  ULDC.64 UR4, c[0x0][0x590] ;  /* 0x0001640000047ab9 */ /* 0x000fe40000000a00 */
[----:B------:R-:W-:-:S04]  /*0880*/  ISETP.NE.U32.AND P0, PT, RZ, UR4, PT ;  /* 0x00000004ff007c0c */ /* 0x000fc8000bf05070 */
[----:B------:R-:W-:-:S13]  /*0890*/  ISETP.NE.AND.EX P0, PT, RZ, UR5, PT, P0 ;  /* 0x00000005ff007c0c */ /* 0x000fda000bf05300 */
[----:B------:R-:W-:Y:S05]  /*08a0*/  @!P0 BRA `(.L_x_8) ;  /* 0x00000000000c8947 */ /* 0x000fea0003800000 */
[----:B-1----:R-:W0:Y:S02]  /*08b0*/  LDC.64 R6, c[0x0][0x590] ;  /* 0x00016400ff067b82 */ /* 0x002e240000000a00 */
[----:B0-----:R0:W5:Y:S01]  /*08c0*/  LDG.E R23, desc[UR54][R6.64] ;  /* 0x0000003606177981 */ /* 0x001162000c1e1900 */
[----:B------:R-:W-:Y:S05]  /*08d0*/  BRA `(.L_x_7) ;  /* 0x0000000000087947 */ /* 0x000fea0003800000 */
.L_x_8:
[----:B------:R-:W-:Y:S02]  /*08e0*/  ULDC UR4, c[0x0][0x584] ;  /* 0x0001610000047ab9 */ /* 0x000fe40000000800 */
[----:B0-----:R-:W-:-:S07]  /*08f0*/  IMAD.U32 R23, RZ, RZ, UR4 ;  /* 0x00000004ff177e24 */ /* 0x001fce000f8e00ff */
.L_x_7:
[----:B------:R-:W3:Y:S01]  /*0900*/  S2UR UR10, SR_CTAID.Y ;  /* 0x00000000000a79c3 */ /* 0x000ee20000002600 */
[----:B------:R-:W-:Y:S01]  /*0910*/  ULDC UR5, c[0x0][0x65c] ;  /* 0x0001970000057ab9 */ /* 0x000fe20000000800 */
[----:B------:R-:W-:Y:S01]  /*0920*/  UISETP.NE.AND UP0, UPT, UR15, 0x2, UPT ;  /* 0x000000020f00788c */ /* 0x000fe2000bf05270 */
[----:B------:R-:W-:Y:S01]  /*0930*/  IMAD.MOV.U32 R18, RZ, RZ, -0x1 ;  /* 0xffffffffff127424 */ /* 0x000fe200078e00ff */
[----:B------:R-:W-:Y:S01]  /*0940*/  UISETP.NE.AND UP2, UPT, UR5, 0x1, UPT ;  /* 0x000000010500788c */ /* 0x000fe2000bf45270 */
[----:B------:R-:W-:Y:S02]  /*0950*/  IMAD.MOV.U32 R2, RZ, RZ, -0x1 ;  /* 0xffffffffff027424 */ /* 0x000fe400078e00ff */
[----:B------:R-:W-:Y:S01]  /*0960*/  IMAD.MOV.U32 R19, RZ, RZ, -0x1 ;  /* 0xffffffffff137424 */ /* 0x000fe200078e00ff */
[----:B------:R-:W4:Y:S01]  /*0970*/  S2UR UR4, SR_CTAID.X ;  /* 0x00000000000479c3 */ /* 0x000f220000002500 */
[----:B------:R-:W-:-:S06]  /*0980*/  UP2UR UR38, UPR, URZ, 0x4 ;  /* 0x000000043f267883 */ /* 0x000fcc0008000000 */
[----:B------:R-:W-:Y:S01]  /*0990*/  @UP2 ULDC UR12, c[0x0][0x10] ;  /* 0x00000400000c2ab9 */ /* 0x000fe20000000800 */
[----:B------:R-:W-:Y:S01]  /*09a0*/  @UP2 UMOV UR7, URZ ;  /* 0x0000003f00072c82 */ /* 0x000fe20008000000 */
[----:B------:R-:W-:Y:S01]  /*09b0*/  @UP2 UMOV UR5, URZ ;  /* 0x0000003f00052c82 */ /* 0x000fe20008000000 */
[----:B012---:R-:W0:Y:S01]  /*09c0*/  LDC.64 R6, c[0x0][0x650] ;  /* 0x00019400ff067b82 */ /* 0x007e220000000a00 */
[----:B---3--:R-:W-:Y:S02]  /*09d0*/  @UP2 UMOV UR9, UR10 ;  /* 0x0000000a00092c82 */ /* 0x008fe40008000000 */
[----:B------:R-:W-:Y:S01]  /*09e0*/  @UP2 UMOV UR6, UR9 ;  /* 0x0000000900062c82 */ /* 0x000fe20008000000 */
[----:B------:R-:W-:Y:S01]  /*09f0*/  @!UP2 UMOV UR9, UR10 ;  /* 0x0000000a0009ac82 */ /* 0x000fe20008000000 */
[----:B----4-:R-:W-:-:S03]  /*0a00*/  @UP2 UIMAD.WIDE.U32 UR12, UR4, UR12, UR6 ;  /* 0x0000000c040c22a5 */ /* 0x010fc6000f8e0006 */
[----:B------:R-:W-:Y:S01]  /*0a10*/  @!UP2 ULDC UR6, c[0x0][0xc] ;  /* 0x000003000006aab9 */ /* 0x000fe20000000800 */
[----:B------:R-:W-:Y:S01]  /*0a20*/  @UP2 UIADD3 UR14, UR13, UR5, URZ ;  /* 0x000000050d0e2290 */ /* 0x000fe2000fffe03f */
[----:B------:R-:W-:Y:S02]  /*0a30*/  ULDC UR10, c[0x0][0xc] ;  /* 0x00000300000a7ab9 */ /* 0x000fe40000000800 */
[----:B------:R-:W-:Y:S01]  /*0a40*/  UMOV UR5, URZ ;  /* 0x0000003f00057c82 */ /* 0x000fe20008000000 */
[----:B------:R-:W-:Y:S01]  /*0a50*/  ULDC UR11, c[0x0][0x10] ;  /* 0x00000400000b7ab9 */ /* 0x000fe20000000800 */
[----:B------:R-:W-:Y:S02]  /*0a60*/  @!UP2 UIMAD.WIDE.U32 UR6, UR6, UR9, UR4 ;  /* 0x000000090606a2a5 */ /* 0x000fe4000f8e0004 */
[----:B------:R-:W-:Y:S01]  /*0a70*/  UIMAD.WIDE.U32 UR10, UR10, UR11, URZ ;  /* 0x0000000b0a0a72a5 */ /* 0x000fe2000f8e003f */
[----:B------:R-:W-:-:S03]  /*0a80*/  ULDC UR13, c[0x0][0x14] ;  /* 0x00000500000d7ab9 */ /* 0x000fc60000000800 */
[----:B------:R-:W-:Y:S02]  /*0a90*/  UIMAD.WIDE.U32 UR52, UR10, UR13, URZ ;  /* 0x0000000d0a3472a5 */ /* 0x000fe4000f8e003f */
[----:B------:R-:W-:Y:S01]  /*0aa0*/  UIMAD UR39, UR11, UR13, URZ ;  /* 0x0000000d0b2772a4 */ /* 0x000fe2000f8e023f */
[----:B------:R-:W-:Y:S01]  /*0ab0*/  @!UP2 UMOV UR12, UR6 ;  /* 0x00000006000cac82 */ /* 0x000fe20008000000 */
[----:B------:R-:W-:Y:S02]  /*0ac0*/  @!UP2 UMOV UR14, UR7 ;  /* 0x00000007000eac82 */ /* 0x000fe40008000000 */
[----:B------:R-:W-:Y:S02]  /*0ad0*/  UIADD3 UR39, UR53, UR39, URZ ;  /* 0x0000002735277290 */ /* 0x000fe4000fffe03f */
[----:B------:R-:W-:-:S04]  /*0ae0*/  UIADD3 UR6, UP1, UR12, UR52, URZ ;  /* 0x000000340c067290 */ /* 0x000fc8000ff3e03f */
[----:B------:R-:W-:Y:S02]  /*0af0*/  UIADD3.X UR7, UR14, UR39, URZ, UP1, !UPT ;  /* 0x000000270e077290 */ /* 0x000fe40008ffe43f */
[----:B------:R-:W-:Y:S02]  /*0b00*/  USEL UR6, UR6, UR12, !UP0 ;  /* 0x0000000c06067287 */ /* 0x000fe4000c000000 */
[----:B------:R-:W-:-:S04]  /*0b10*/  USEL UR7, UR7, UR14, !UP0 ;  /* 0x0000000e07077287 */ /* 0x000fc8000c000000 */
[----:B0-----:R-:W-:Y:S01]  /*0b20*/  ISETP.LE.U32.AND P0, PT, R6, UR6, PT ;  /* 0x0000000606007c0c */ /* 0x001fe2000bf03070 */
[----:B------:R-:W-:Y:S02]  /*0b30*/  IMAD.U32 R16, RZ, RZ, UR6 ;  /* 0x00000006ff107e24 */ /* 0x000fe4000f8e00ff */
[----:B------:R-:W-:Y:S02]  /*0b40*/  IMAD.U32 R0, RZ, RZ, UR7 ;  /* 0x00000007ff007e24 */ /* 0x000fe4000f8e00ff */
[----:B------:R-:W-:-:S03]  /*0b50*/  IMAD.U32 R17, RZ, RZ, UR7 ;  /* 0x00000007ff117e24 */ /* 0x000fc6000f8e00ff */
[----:B------:R-:W-:Y:S02]  /*0b60*/  ISETP.GE.U32.AND.EX P0, PT, R0, R7, PT, P0 ;  /* 0x000000070000720c */ /* 0x000fe40003f06100 */
[----:B------:R-:W-:-:S11]  /*0b70*/  PRMT R0, RZ, 0x7610, R0 ;  /* 0x00007610ff007816 */ /* 0x000fd60000000000 */
[----:B------:R-:W-:Y:S05]  /*0b80*/  @P0 BRA `(.L_x_9) ;  /* 0x00000004008c0947 */ /* 0x000fea0003800000 */
[----:B------:R-:W-:Y:S01]  /*0b90*/  I2FP.F32.U32 R0, UR4 ;  /* 0x0000000400007c45 */ /* 0x000fe20008201000 */
[----:B------:R-:W-:Y:S01]  /*0ba0*/  ULDC.64 UR16, c[0x0][0x628] ;  /* 0x00018a0000107ab9 */ /* 0x000fe20000000a00 */
[----:B------:R-:W-:Y:S01]  /*0bb0*/  ULDC UR6, c[0x0][0x150] ;  /* 0x0000540000067ab9 */ /* 0x000fe20000000800 */
[----:B------:R-:W-:Y:S01]  /*0bc0*/  ISETP.NE.U32.AND P0, PT, RZ, UR16, PT ;  /* 0x00000010ff007c0c */ /* 0x000fe2000bf05070 */
[----:B------:R-:W-:Y:S01]  /*0bd0*/  ULDC UR15, c[0x0][0x630] ;  /* 0x00018c00000f7ab9 */ /* 0x000fe20000000800 */
[----:B------:R-:W-:Y:S01]  /*0be0*/  FMUL R0, R0, UR6 ;  /* 0x0000000600007c20 */ /* 0x000fe20008400000 */
[----:B------:R-:W-:Y:S01]  /*0bf0*/  R2UR UR19, R16 ;  /* 0x00000000101372ca */ /* 0x000fe200000e0000 */
[----:B------:R-:W-:Y:S01]  /*0c00*/  ULDC UR21, c[0x0][0x154] ;  /* 0x0000550000157ab9 */ /* 0x000fe20000000800 */
[----:B------:R-:W-:Y:S01]  /*0c10*/  ISETP.NE.AND.EX P0, PT, RZ, UR17, PT, P0 ;  /* 0x00000011ff007c0c */ /* 0x000fe2000bf05300 */
[----:B------:R0:W1:Y:S01]  /*0c20*/  F2I.U32.TRUNC.NTZ R2, R0 ;  /* 0x0000000000027305 */ /* 0x000062000020f000 */
[----:B------:R-:W-:-:S02]  /*0c30*/  R2UR UR20, R17 ;  /* 0x00000000111472ca */ /* 0x000fc400000e0000 */
[----:B------:R-:W-:Y:S02]  /*0c40*/  R2UR UR6, R16 ;  /* 0x00000000100672ca */ /* 0x000fe400000e0000 */
[----:B------:R-:W-:-:S07]  /*0c50*/  R2UR UR7, R17 ;  /* 0x00000000110772ca */ /* 0x000fce00000e0000 */
[----:B0-----:R-:W-:Y:S08]  /*0c60*/  @!P0 BRA `(.L_x_10) ;  /* 0x0000000000308947 */ /* 0x001ff00003800000 */
[----:B------:R-:W-:Y:S01]  /*0c70*/  R2UR UR6, R16 ;  /* 0x00000000100672ca */ /* 0x000fe200000e0000 */
[----:B------:R-:W-:Y:S01]  /*0c80*/  ULDC UR12, c[0x0][0x634] ;  /* 0x00018d00000c7ab9 */ /* 0x000fe20000000800 */
[----:B------:R-:W-:-:S11]  /*0c90*/  R2UR UR14, R17 ;  /* 0x00000000110e72ca */ /* 0x000fd600000e0000 */
[----:B------:R-:W-:-:S04]  /*0ca0*/  UIADD3 UR12, UP1, UR6, UR12, URZ ;  /* 0x0000000c060c7290 */ /* 0x000fc8000ff3e03f */
[----:B------:R-:W-:-:S04]  /*0cb0*/  UIADD3.X UR14, URZ, UR14, URZ, UP1, !UPT ;  /* 0x0000000e3f0e7290 */ /* 0x000fc80008ffe43f */
[----:B------:R-:W-:-:S04]  /*0cc0*/  UIMAD.WIDE.U32 UR6, UR14, UR16, URZ ;  /* 0x000000100e0672a5 */ /* 0x000fc8000f8e003f */
[----:B------:R-:W-:Y:S02]  /*0cd0*/  UIMAD.WIDE.U32 UR10, UP1, UR12, UR17, UR6 ;  /* 0x000000110c0a72a5 */ /* 0x000fe4000f820006 */
[----:B------:R-:W-:Y:S02]  /*0ce0*/  UIMAD.WIDE.U32 UR6, UR12, UR16, URZ ;  /* 0x000000100c0672a5 */ /* 0x000fe4000f8e003f */
[----:B------:R-:W-:Y:S02]  /*0cf0*/  UIADD3.X UR13, URZ, URZ, URZ, UP1, !UPT ;  /* 0x0000003f3f0d7290 */ /* 0x000fe40008ffe43f */
[----:B------:R-:W-:Y:S01]  /*0d00*/  UIADD3 URZ, UP1, UR7, UR10, URZ ;  /* 0x0000000a073f7290 */ /* 0x000fe2000ff3e03f */
[----:B------:R-:W-:-:S03]  /*0d10*/  UMOV UR12, UR11 ;  /* 0x0000000b000c7c82 */ /* 0x000fc60008000000 */
[----:B------:R-:W-:-:S12]  /*0d20*/  UIMAD.WIDE.U32.X UR6, UR14, UR17, UR12, UP1 ;  /* 0x000000110e0672a5 */ /* 0x000fd800088e040c */
.L_x_10:
[----:B------:R-:W-:Y:S01]  /*0d30*/  USHF.R.U64 UR5, UR6, UR15, UR7 ;  /* 0x0000000f06057299 */ /* 0x000fe20008001207 */
[----:B------:R-:W-:Y:S01]  /*0d40*/  I2FP.F32.U32 R0, UR9 ;  /* 0x0000000900007c45 */ /* 0x000fe20008201000 */
[----:B------:R-:W-:Y:S01]  /*0d50*/  USHF.R.U32.HI UR6, URZ, UR15, UR7 ;  /* 0x0000000f3f067299 */ /* 0x000fe20008011607 */
[----:B-1----:R-:W-:Y:S01]  /*0d60*/  R2UR UR14, R2 ;  /* 0x00000000020e72ca */ /* 0x002fe200000e0000 */
[----:B------:R-:W-:Y:S02]  /*0d70*/  UIADD3 UR17, UP1, URZ, -UR5, URZ ;  /* 0x800000053f117290 */ /* 0x000fe4000ff3e03f */
[----:B------:R-:W-:Y:S01]  /*0d80*/  FMUL R0, R0, UR21 ;  /* 0x0000001500007c20 */ /* 0x000fe20008400000 */
[----:B------:R-:W-:Y:S01]  /*0d90*/  ULDC.64 UR10, c[0x0][0x620] ;  /* 0x00018800000a7ab9 */ /* 0x000fe20000000a00 */
[----:B------:R-:W-:Y:S01]  /*0da0*/  UIADD3.X UR6, URZ, ~UR6, URZ, UP1, !UPT ;  /* 0x800000063f067290 */ /* 0x000fe20008ffe43f */
[----:B------:R-:W-:Y:S01]  /*0db0*/  UMOV UR12, UR19 ;  /* 0x00000013000c7c82 */ /* 0x000fe20008000000 */
[----:B------:R-:W-:-:S02]  /*0dc0*/  UMOV UR13, UR20 ;  /* 0x00000014000d7c82 */ /* 0x000fc40008000000 */
[----:B------:R-:W-:Y:S01]  /*0dd0*/  UIMAD UR6, UR6, UR10, URZ ;  /* 0x0000000a060672a4 */ /* 0x000fe2000f8e023f */
[----:B------:R-:W0:Y:S01]  /*0de0*/  F2I.U32.TRUNC.NTZ R0, R0 ;  /* 0x0000000000007305 */ /* 0x000e22000020f000 */
[----:B------:R-:W-:Y:S02]  /*0df0*/  UIMAD.WIDE.U32 UR12, UR17, UR10, UR12 ;  /* 0x0000000a110c72a5 */ /* 0x000fe4000f8e000c */
[----:B------:R-:W-:Y:S01]  /*0e00*/  UIMAD UR17, UR17, UR11, UR6 ;  /* 0x0000000b111172a4 */ /* 0x000fe2000f8e0206 */
[----:B------:R-:W-:Y:S01]  /*0e10*/  ULDC UR24, c[0x0][0x658] ;  /* 0x0001960000187ab9 */ /* 0x000fe20000000800 */
[----:B------:R-:W-:Y:S02]  /*0e20*/  UMOV UR22, 0xffffffff ;  /* 0xffffffff00167882 */ /* 0x000fe40000000000 */
[----:B------:R-:W-:Y:S01]  /*0e30*/  UIADD3 UR17, UR13, UR17, URZ ;  /* 0x000000110d117290 */ /* 0x000fe2000fffe03f */
[----:B------:R-:W-:Y:S01]  /*0e40*/  ULDC UR19, c[0x0][0x618] ;  /* 0x0001860000137ab9 */ /* 0x000fe20000000800 */
[----:B------:R-:W-:Y:S01]  /*0e50*/  ULDC.64 UR6, c[0x0][0x640] ;  /* 0x0001900000067ab9 */ /* 0x000fe20000000a00 */
[----:B------:R-:W-:Y:S01]  /*0e60*/  USHF.L.U32 UR13, UR22, UR24, URZ ;  /* 0x00000018160d7299 */ /* 0x000fe2000800063f */
[----:B------:R-:W-:Y:S01]  /*0e70*/  ISETP.NE.U32.AND P0, PT, RZ, UR6, PT ;  /* 0x00000006ff007c0c */ /* 0x000fe2000bf05070 */
[----:B------:R-:W-:-:S02]  /*0e80*/  USHF.R.U64 UR22, UR12, UR19, UR17 ;  /* 0x000000130c167299 */ /* 0x000fc40008001211 */
[----:B------:R-:W-:Y:S01]  /*0e90*/  USHF.R.U32.HI UR12, URZ, UR19, UR17 ;  /* 0x000000133f0c7299 */ /* 0x000fe20008011611 */
[----:B0-----:R-:W-:Y:S01]  /*0ea0*/  R2UR UR16, R0 ;  /* 0x00000000001072ca */ /* 0x001fe200000e0000 */
[----:B------:R-:W-:Y:S01]  /*0eb0*/  ULDC UR21, c[0x0][0x608] ;  /* 0x0001820000157ab9 */ /* 0x000fe20000000800 */
[----:B------:R-:W-:Y:S01]  /*0ec0*/  ISETP.NE.AND.EX P0, PT, RZ, UR7, PT, P0 ;  /* 0x00000007ff007c0c */ /* 0x000fe2000bf05300 */
[----:B------:R-:W-:Y:S02]  /*0ed0*/  USHF.R.U64 UR26, UR22, UR21, UR12 ;  /* 0x00000015161a7299 */ /* 0x000fe4000800120c */
[----:B------:R-:W-:Y:S01]  /*0ee0*/  USHF.R.U32.HI UR12, URZ, UR21, UR12 ;  /* 0x000000153f0c7299 */ /* 0x000fe2000801160c */
[----:B------:R-:W-:Y:S01]  /*0ef0*/  UMOV UR20, 0x1 ;  /* 0x0000000100147882 */ /* 0x000fe20000000000 */
[----:B------:R-:W-:Y:S02]  /*0f00*/  UIADD3 UR14, -UR14, URZ, URZ ;  /* 0x0000003f0e0e7290 */ /* 0x000fe4000fffe13f */
[----:B------:R-:W-:-:S02]  /*0f10*/  USHF.R.U64 UR27, UR26, UR24, UR12 ;  /* 0x000000181a1b7299 */ /* 0x000fc4000800120c */
[----:B------:R-:W-:Y:S01]  /*0f20*/  USHF.L.U32 UR19, UR20, UR24, URZ ;  /* 0x0000001814137299 */ /* 0x000fe2000800063f */
[----:B------:R-:W-:Y:S01]  /*0f30*/  ULDC UR15, c[0x0][0x144] ;  /* 0x00005100000f7ab9 */ /* 0x000fe20000000800 */
[----:B------:R-:W-:Y:S01]  /*0f40*/  ULDC UR10, c[0x0][0x600] ;  /* 0x00018000000a7ab9 */ /* 0x000fe20000000800 */
[----:B------:R-:W-:Y:S02]  /*0f50*/  ULOP3.LUT UR20, URZ, UR13, URZ, 0x33, !UPT ;  /* 0x0000000d3f147292 */ /* 0x000fe4000f8e333f */
[----:B------:R-:W-:Y:S02]  /*0f60*/  USHF.R.U32.HI UR13, URZ, UR24, UR12 ;  /* 0x000000183f0d7299 */ /* 0x000fe4000801160c */
[----:B------:R-:W-:Y:S02]  /*0f70*/  UIADD3 UR11, UR10, -0x1, URZ ;  /* 0xffffffff0a0b7890 */ /* 0x000fe4000fffe03f */
[----:B------:R-:W-:Y:S02]  /*0f80*/  UIADD3 UR23, -UR16, URZ, URZ ;  /* 0x0000003f10177290 */ /* 0x000fe4000fffe13f */
[----:B------:R-:W-:Y:S01]  /*0f90*/  UIMAD UR4, UR15, UR14, UR4 ;  /* 0x0000000e0f0472a4 */ /* 0x000fe2000f8e0204 */
[----:B------:R-:W-:Y:S01]  /*0fa0*/  ULDC UR28, c[0x0][0x148] ;  /* 0x00005200001c7ab9 */ /* 0x000fe20000000800 */
[----:B------:R-:W-:Y:S01]  /*0fb0*/  ULDC UR24, c[0x0][0x648] ;  /* 0x0001920000187ab9 */ /* 0x000fe20000000800 */
[----:B------:R-:W-:Y:S01]  /*0fc0*/  ULDC UR25, c[0x0][0x638] ;  /* 0x00018e0000197ab9 */ /* 0x000fe20000000800 */
[----:B------:R-:W-:Y:S01]  /*0fd0*/  UMOV UR12, UR27 ;  /* 0x0000001b000c7c82 */ /* 0x000fe20008000000 */
[----:B------:R-:W-:Y:S07]  /*0fe0*/  @!P0 BRA `(.L_x_11) ;  /* 0x0000000000308947 */ /* 0x000fee0003800000 */
[----:B------:R-:W-:Y:S02]  /*0ff0*/  ULDC UR16, c[0x0][0x64c] ;  /* 0x0001930000107ab9 */ /* 0x000fe40000000800 */
        /* <DEDUP_REMOVED lines=8> */
[----:B------:R-:W-:-:S07]  /*1080*/  UIMAD.WIDE.U32.X UR6, UR21, UR7, UR16, UP1 ;  /* 0x00000007150672a5 */ /* 0x000fce00088e0410 */
[----:B------:R-:W-:Y:S01]  /*1090*/  UMOV UR12, UR6 ;  /* 0x00000006000c7c82 */ /* 0x000fe20008000000 */
[----:B------:R-:W-:-:S05]  /*10a0*/  UMOV UR13, UR7 ;  /* 0x00000007000d7c82 */ /* 0x000fca0008000000 */
.L_x_11:
[----:B------:R-:W-:Y:S01]  /*10b0*/  UISETP.NE.AND UP1, UPT, UR38, URZ, UPT ;  /* 0x0000003f2600728c */ /* 0x000fe2000bf25270 */
[----:B------:R-:W-:Y:S01]  /*10c0*/  IMAD.MOV.U32 R0, RZ, RZ, 0x1 ;  /* 0x00000001ff007424 */ /* 0x000fe200078e00ff */
[----:B------:R-:W-:Y:S01]  /*10d0*/  USHF.R.U64 UR6, UR12, UR24, UR13 ;  /* 0x000000180c067299 */ /* 0x000fe2000800120d */
[----:B------:R-:W-:Y:S01]  /*10e0*/  IMAD.U32 R19, RZ, RZ, UR5 ;  /* 0x00000005ff137e24 */ /* 0x000fe2000f8e00ff */
[----:B------:R-:W-:Y:S02]  /*10f0*/  ULOP3.LUT UR20, UR26, UR20, URZ, 0xc0, !UPT ;  /* 0x000000141a147292 */ /* 0x000fe4000f8ec03f */
[----:B------:R-:W-:Y:S02]  /*1100*/  UIADD3 UR7, -UR6, URZ, URZ ;  /* 0x0000003f06077290 */ /* 0x000fe4000fffe13f */
[----:B------:R-:W-:Y:S02]  /*1110*/  UIMAD UR19, UR19, UR6, UR20 ;  /* 0x00000006131372a4 */ /* 0x000fe4000f8e0214 */
[----:B------:R-:W-:-:S02]  /*1120*/  ULOP3.LUT UR11, UR22, UR11, URZ, 0xc0, !UPT ;  /* 0x0000000b160b7292 */ /* 0x000fc4000f8ec03f */
[----:B------:R-:W-:Y:S02]  /*1130*/  @UP1 UIMAD UR4, UR28, UR23, UR9 ;  /* 0x000000171c0412a4 */ /* 0x000fe4000f8e0209 */
[----:B------:R-:W-:-:S03]  /*1140*/  UIMAD UR6, UR7, UR25, UR27 ;  /* 0x00000019070672a4 */ /* 0x000fc6000f8e021b */
[----:B------:R-:W-:Y:S01]  /*1150*/  ULDC UR7, c[0x0][0x610] ;  /* 0x0001840000077ab9 */ /* 0x000fe20000000800 */
[----:B------:R-:W-:Y:S02]  /*1160*/  UIMAD UR6, UR6, UR10, UR11 ;  /* 0x0000000a060672a4 */ /* 0x000fe4000f8e020b */
[----:B------:R-:W-:-:S04]  /*1170*/  UIMAD UR4, UR19, UR7, UR4 ;  /* 0x00000007130472a4 */ /* 0x000fc8000f8e0204 */
[----:B------:R-:W-:Y:S02]  /*1180*/  USEL UR7, UR6, UR4, !UP1 ;  /* 0x0000000406077287 */ /* 0x000fe4000c800000 */
[----:B------:R-:W-:-:S04]  /*1190*/  USEL UR4, UR4, UR6, !UP1 ;  /* 0x0000000604047287 */ /* 0x000fc8000c800000 */
[----:B------:R-:W-:Y:S02]  /*11a0*/  IMAD.U32 R2, RZ, RZ, UR7 ;  /* 0x00000007ff027e24 */ /* 0x000fe4000f8e00ff */
[----:B------:R-:W-:-:S07]  /*11b0*/  IMAD.U32 R18, RZ, RZ, UR4 ;  /* 0x00000004ff127e24 */ /* 0x000fce000f8e00ff */
.L_x_9:
[----:B------:R-:W-:Y:S02]  /*11c0*/  ULDC UR4, c[0x0][0x28c] ;  /* 0x0000a30000047ab9 */ /* 0x000fe40000000800 */
[----:B------:R-:W-:-:S04]  /*11d0*/  UIADD3 UR4, UR4, 0x3f, URZ ;  /* 0x0000003f04047890 */ /* 0x000fc8000fffe03f */
[----:B------:R-:W-:-:S04]  /*11e0*/  USHF.R.S32.HI UR5, URZ, 0x1f, UR4 ;  /* 0x0000001f3f057899 */ /* 0x000fc80008011404 */
[----:B------:R-:W-:-:S04]  /*11f0*/  ULEA.HI UR5, UR5, UR4, URZ, 0x6 ;  /* 0x0000000405057291 */ /* 0x000fc8000f8f303f */
[----:B------:R-:W-:Y:S01]  /*1200*/  USHF.R.S32.HI UR37, URZ, 0x6, UR5 ;  /* 0x000000063f257899 */ /* 0x000fe20008011405 */
[----:B------:R-:W-:Y:S11]  /*1210*/  @!P1 BRA `(.L_x_12) ;  /* 0x0000004c00789947 */ /* 0x000ff60003800000 */
[----:B------:R-:W-:-:S06]  /*1220*/  UISETP.GT.U32.AND UP1, UPT, UR18, 0x1, UPT ;  /* 0x000000011200788c */ /* 0x000fcc000bf24070 */
[----:B------:R-:W-:-:S13]  /*1230*/  PLOP3.LUT P0, PT, PT, PT, UP1, 0x80, 0x0 ;  /* 0x000000000000781c */ /* 0x000fda0003f0f018 */
[----:B------:R-:W-:Y:S05]  /*1240*/  @P0 EXIT ;  /* 0x000000000000094d */ /* 0x000fea0003800000 */
.L_x_13:
[----:B------:R-:W-:-:S08]  /*1250*/  NOP ;  /* 0x0000000000007918 */ /* 0x000fd00000000000 */
[----:B------:R-:W0:Y:S02]  /*1260*/  USETMAXREG.TRY_ALLOC.CTAPOOL UP1, 0xe8 ;  /* 0x000000e8000079c8 */ /* 0x000e240008020600 */
[----:B0-----:R-:W-:-:S13]  /*1270*/  PLOP3.LUT P0, PT, PT, PT, UP1, 0x80, 0x0 ;  /* 0x000000000000781c */ /* 0x001fda0003f0f018 */
[----:B------:R-:W-:Y:S05]  /*1280*/  @!P0 BRA `(.L_x_13) ;  /* 0xfffffffc00f08947 */ /* 0x000fea000383ffff */
[----:B------:R-:W-:-:S13]  /*1290*/  LOP3.LUT P0, RZ, R0, 0xff, RZ, 0xc0, !PT ;  /* 0x000000ff00ff7812 */ /* 0x000fda000780c0ff */
[----:B------:R-:W-:Y:S05]  /*12a0*/  @!P0 EXIT ;  /* 0x000000000000894d */ /* 0x000fea0003800000 */
[----:B------:R-:W-:Y:S01]  /*12b0*/  SHF.R.S32.HI R0, RZ, 0x1f, R3 ;  /* 0x0000001fff007819 */ /* 0x000fe20000011403 */
[----:B------:R-:W0:Y:S01]  /*12c0*/  S2UR UR5, SR_CgaCtaId ;  /* 0x00000000000579c3 */ /* 0x000e220000008800 */
[----:B------:R-:W-:Y:S01]  /*12d0*/  UMOV UR42, 0x400 ;  /* 0x00000400002a7882 */ /* 0x000fe20000000000 */
[----:B------:R-:W-:Y:S01]  /*12e0*/  USHF.R.U32.HI UR4, URZ, 0x2, UR37 ;  /* 0x000000023f047899 */ /* 0x000fe20008011625 */
[CC--:B------:R-:W-:Y:S01]  /*12f0*/  LEA.HI R4, R0.reuse, R3.reuse, RZ, 0x2 ;  /* 0x0000000300047211 */ /* 0x0c0fe200078f10ff */
[----:B------:R-:W-:Y:S01]  /*1300*/  ULOP3.LUT UR45, UR37, 0x3, URZ, 0xc0, !UPT ;  /* 0x00000003252d7892 */ /* 0x000fe2000f8ec03f */
[----:B------:R-:W-:Y:S01]  /*1310*/  LEA.HI R0, R0, R3, RZ, 0x5 ;  /* 0x0000000300007211 */ /* 0x000fe200078f28ff */
[----:B------:R-:W-:Y:S01]  /*1320*/  UISETP.LT.AND UP1, UPT, UR37, 0x1, UPT ;  /* 0x000000012500788c */ /* 0x000fe2000bf21270 */
[--C-:B------:R-:W-:Y:S01]  /*1330*/  SHF.R.S32.HI R88, RZ, 0x2, R4.reuse ;  /* 0x00000002ff587819 */ /* 0x100fe20000011404 */
[----:B------:R-:W1:Y:S01]  /*1340*/  LDC.64 R6, c[0x0][0x5c8] ;  /* 0x00017200ff067b82 */ /* 0x000e620000000a00 */
[----:B------:R-:W-:Y:S01]  /*1350*/  SHF.R.S32.HI R5, RZ, 0x1f, R4 ;  /* 0x0000001fff057819 */ /* 0x000fe20000011404 */
[----:B------:R-:W-:Y:S01]  /*1360*/  ULOP3.LUT UR4, UR4, 0x1, URZ, 0xc0, !UPT ;  /* 0x0000000104047892 */ /* 0x000fe2000f8ec03f */
[----:B------:R-:W-:Y:S01]  /*1370*/  LOP3.LUT R4, R4, 0xfffffffc, RZ, 0xc0, !PT ;  /* 0xfffffffc04047812 */ /* 0x000fe200078ec0ff */
[----:B------:R-:W-:Y:S01]  /*1380*/  ULDC UR44, c[0x0][0x658] ;  /* 0x00019600002c7ab9 */ /* 0x000fe20000000800 */
[----:B------:R-:W-:Y:S01]  /*1390*/  LEA.HI R5, R5, R88, RZ, 0x3 ;  /* 0x0000005805057211 */ /* 0x000fe200078f18ff */
[----:B------:R-:W-:Y:S01]  /*13a0*/  UMOV UR6, 0xffffffff ;  /* 0xffffffff00067882 */ /* 0x000fe20000000000 */
[----:B------:R-:W-:Y:S01]  /*13b0*/  ULDC UR8, c[0x0][0x284] ;  /* 0x0000a10000087ab9 */ /* 0x000fe20000000800 */
[----:B------:R-:W-:Y:S01]  /*13c0*/  IMAD.IADD R4, R3, 0x1, -R4 ;  /* 0x0000000103047824 */ /* 0x000fe200078e0a04 */
[----:B------:R-:W-:Y:S01]  /*13d0*/  LOP3.LUT R5, R5, 0xfffffff8, RZ, 0xc0, !PT ;  /* 0xfffffff805057812 */ /* 0x000fe200078ec0ff */
[----:B------:R-:W-:Y:S01]  /*13e0*/  USEL UR45, UR45, URZ, !UP0 ;  /* 0x0000003f2d2d7287 */ /* 0x000fe2000c000000 */
[----:B------:R-:W-:Y:S01]  /*13f0*/  SHF.R.S32.HI R3, RZ, 0x5, R0 ;  /* 0x00000005ff037819 */ /* 0x000fe20000011400 */
[----:B------:R-:W-:Y:S01]  /*1400*/  VIADD R0, R95, 0xffffffff ;  /* 0xffffffff5f007836 */ /* 0x000fe20000000000 */
[----:B------:R-:W-:Y:S01]  /*1410*/  USEL UR46, UR37, 0x1, UP1 ;  /* 0x00000001252e7887 */ /* 0x000fe20008800000 */
[----:B------:R-:W-:Y:S01]  /*1420*/  IMAD.IADD R88, R88, 0x1, -R5 ;  /* 0x0000000158587824 */ /* 0x000fe200078e0a05 */
[----:B------:R-:W-:Y:S01]  /*1430*/  USHF.L.U32 UR6, UR6, UR44, URZ ;  /* 0x0000002c06067299 */ /* 0x000fe2000800063f */
[----:B------:R-:W2:Y:S01]  /*1440*/  LDC R5, c[0x0][0x288] ;  /* 0x0000a200ff057b82 */ /* 0x000ea20000000800 */
[----:B0-----:R-:W-:Y:S01]  /*1450*/  ULEA UR42, UR5, UR42, 0x18 ;  /* 0x0000002a052a7291 */ /* 0x001fe2000f8ec03f */
[C---:B------:R-:W-:Y:S01]  /*1460*/  ISETP.NE.AND P0, PT, R0.reuse, RZ, PT ;  /* 0x000000ff0000720c */ /* 0x040fe20003f05270 */
[----:B------:R-:W-:Y:S01]  /*1470*/  IMAD.SHL.U32 R0, R0, 0x8, RZ ;  /* 0x0000000800007824 */ /* 0x000fe200078e00ff */
[--C-:B------:R-:W-:Y:S01]  /*1480*/  SHF.R.S32.HI R89, RZ, 0x1f, R88.reuse ;  /* 0x0000001fff597819 */ /* 0x100fe20000011458 */
[----:B------:R-:W-:Y:S01]  /*1490*/  UIADD3 UR50, UR42, 0x50, URZ ;  /* 0x000000502a327890 */ /* 0x000fe2000fffe03f */
[----:B------:R-:W-:Y:S01]  /*14a0*/  IMAD.SHL.U32 R90, R4, 0x2, RZ ;  /* 0x00000002045a7824 */ /* 0x000fe200078e00ff */
[----:B------:R-:W-:Y:S01]  /*14b0*/  UISETP.EQ.U32.AND UP0, UPT, UR4, 0x1, !UP0 ;  /* 0x000000010400788c */ /* 0x000fe2000c702070 */
[C-C-:B------:R-:W-:Y:S01]  /*14c0*/  IMAD R97, R3.reuse, -0x10, -R88.reuse ;  /* 0xfffffff003617824 */ /* 0x140fe200078e0a58 */
[----:B------:R-:W-:Y:S01]  /*14d0*/  LOP3.LUT R0, R0, 0x8, RZ, 0xc0, !PT ;  /* 0x0000000800007812 */ /* 0x000fe200078ec0ff */
[----:B------:R-:W-:Y:S01]  /*14e0*/  IMAD.WIDE R88, R3, 0x10, R88 ;  /* 0x0000001003587825 */ /* 0x000fe200078e0258 */
[C---:B-1----:R-:W-:Y:S01]  /*14f0*/  SHF.L.U64.HI R92, R6.reuse, 0x3, R7 ;  /* 0x00000003065c7819 */ /* 0x042fe20000010207 */
[----:B------:R-:W-:Y:S01]  /*1500*/  ULDC UR43, c[0x0][0x600] ;  /* 0x00018000002b7ab9 */ /* 0x000fe20000000800 */
[----:B------:R-:W-:Y:S01]  /*1510*/  SEL R98, RZ, 0x1, P0 ;  /* 0x00000001ff627807 */ /* 0x000fe20000000000 */
[----:B------:R-:W-:Y:S01]  /*1520*/  IMAD.SHL.U32 R93, R6, 0x8, RZ ;  /* 0x00000008065d7824 */ /* 0x000fe200078e00ff */
[----:B------:R-:W-:Y:S01]  /*1530*/  LEA R95, R95, UR50, 0x3 ;  /* 0x000000325f5f7c11 */ /* 0x000fe2000f8e18ff */
[----:B------:R-:W-:Y:S01]  /*1540*/  VIADD R97, R97, UR8 ;  /* 0x0000000861617c36 */ /* 0x000fe20008000000 */
[C---:B------:R-:W-:Y:S01]  /*1550*/  LOP3.LUT R99, R0.reuse, 0x8, RZ, 0x3c, !PT ;  /* 0x0000000800637812 */ /* 0x040fe200078e3cff */
[----:B------:R-:W-:Y:S01]  /*1560*/  UMOV UR7, 0x1 ;  /* 0x0000000100077882 */ /* 0x000fe20000000000 */
[----:B------:R-:W-:Y:S01]  /*1570*/  LOP3.LUT R96, R0, 0x18, RZ, 0x3c, !PT ;  /* 0x0000001800607812 */ /* 0x000fe200078e3cff */
[----:B------:R-:W-:Y:S01]  /*1580*/  ULOP3.LUT UR49, UR40, 0x1, URZ, 0xfc, !UPT ;  /* 0x0000000128317892 */ /* 0x000fe2000f8efc3f */
[----:B------:R-:W-:Y:S01]  /*1590*/  SHF.R.S32.HI R91, RZ, 0x1f, R90 ;  /* 0x0000001fff5b7819 */ /* 0x000fe2000001145a */
[----:B------:R-:W-:Y:S01]  /*15a0*/  USHF.L.U32 UR36, UR37, 0x1, URZ ;  /* 0x0000000125247899 */ /* 0x000fe2000800063f */
[----:B--2---:R-:W-:Y:S01]  /*15b0*/  IMAD R94, R4, -0x2, R5 ;  /* 0xfffffffe045e7824 */ /* 0x004fe200078e0205 */
[----:B------:R-:W-:-:S02]  /*15c0*/  USHF.L.U64.HI UR41, UR52, 0x1, UR39 ;  /* 0x0000000134297899 */ /* 0x000fc40008010227 */
[----:B------:R-:W-:Y:S02]  /*15d0*/  UIADD3 UR43, UR43, -0x1, URZ ;  /* 0xffffffff2b2b7890 */ /* 0x000fe4000fffe03f */
[----:B------:R-:W-:Y:S02]  /*15e0*/  USHF.L.U32 UR44, UR7, UR44, URZ ;  /* 0x0000002c072c7299 */ /* 0x000fe4000800063f */
[----:B------:R-:W-:Y:S02]  /*15f0*/  UIADD3 UR46, -UR46, UR37, URZ ;  /* 0x000000252e2e7290 */ /* 0x000fe4000fffe13f */
[----:B------:R-:W-:Y:S02]  /*1600*/  ULOP3.LUT UR47, URZ, UR6, URZ, 0x33, !UPT ;  /* 0x000000063f2f7292 */ /* 0x000fe4000f8e333f */
[----:B------:R-:W-:-:S12]  /*1610*/  USEL UR48, URZ, 0x1, !UP0 ;  /* 0x000000013f307887 */ /* 0x000fd8000c000000 */
.L_x_161:
[----:B------:R-:W-:-:S04]  /*1620*/  SHF.L.U32 R0, R98, 0x1f, RZ ;  /* 0x0000001f62007819 */ /* 0x000fc800000006ff */
[----:B------:R-:W0:Y:S02]  /*1630*/  SYNCS.PHASECHK.TRANS64.TRYWAIT P0, [R95+URZ+-0x8], R0 ;  /* 0xfffff8005f0075a7 */ /* 0x000e24000800017f */
[----:B01234-:R-:W-:Y:S05]  /*1640*/  @!P0 BRA `(.L_x_14) ;  /* 0x0000005800908947 */ /* 0x01ffea0003800000 */
.L_x_183:
[----:B------:R-:W-:Y:S02]  /*1650*/  ULDC UR4, c[0x0][0x28c] ;  /* 0x0000a30000047ab9 */ /* 0x000fe40000000800 */
[----:B------:R-:W-:-:S13]  /*1660*/  ISETP.LT.AND P0, PT, RZ, UR4, PT ;  /* 0x00000004ff007c0c */ /* 0x000fda000bf01270 */
[----:B------:R-:W-:Y:S05]  /*1670*/  @P0 BRA `(.L_x_15) ;  /* 0x0000000000400947 */ /* 0x000fea0003800000 */
[----:B0-----:R-:W-:Y:S01]  /*1680*/  MOV R0, 0x0 ;  /* 0x0000000000007802 */ /* 0x001fe20000000f00 */
[----:B------:R-:W-:Y:S01]  /*1690*/  ULDC.64 UR4, c[0x4][0x68] ;  /* 0x01001a0000047ab9 */ /* 0x000fe20000000a00 */
[----:B------:R-:W-:Y:S01]  /*16a0*/  ULDC.64 UR6, c[0x4][0x8] ;  /* 0x0100020000067ab9 */ /* 0x000fe20000000a00 */
[----:B------:R-:W-:Y:S01]  /*16b0*/  IMAD.U32 R4, RZ, RZ, UR4 ;  /* 0x00000004ff047e24 */ /* 0x000fe2000f8e00ff */
[----:B------:R0:W1:Y:S01]  /*16c0*/  LDC.64 R14, c[0x4][R0] ;  /* 0x01000000000e7b82 */ /* 0x0000620000000a00 */
[----:B------:R-:W-:Y:S01]  /*16d0*/  IMAD.U32 R5, RZ, RZ, UR5 ;  /* 0x00000005ff057e24 */ /* 0x000fe2000f8e00ff */
[----:B------:R-:W-:Y:S01]  /*16e0*/  ULDC.64 UR4, c[0x4][0x70] ;  /* 0x01001c0000047ab9 */ /* 0x000fe20000000a00 */
[----:B------:R-:W-:Y:S02]  /*16f0*/  IMAD.U32 R10, RZ, RZ, UR6 ;  /* 0x00000006ff0a7e24 */ /* 0x000fe4000f8e00ff */
[----:B------:R-:W-:Y:S02]  /*1700*/  IMAD.U32 R6, RZ, RZ, UR4 ;  /* 0x00000004ff067e24 */ /* 0x000fe4000f8e00ff */
[----:B------:R-:W-:-:S02]  /*1710*/  IMAD.U32 R7, RZ, RZ, UR5 ;  /* 0x00000005ff077e24 */ /* 0x000fc4000f8e00ff */
[----:B------:R-:W-:Y:S02]  /*1720*/  IMAD.U32 R11, RZ, RZ, UR7 ;  /* 0x00000007ff0b7e24 */ /* 0x000fe4000f8e00ff */
[----:B------:R-:W-:Y:S02]  /*1730*/  IMAD.MOV.U32 R8, RZ, RZ, 0x1e1 ;  /* 0x000001e1ff087424 */ /* 0x000fe400078e00ff */
[----:B------:R-:W-:Y:S02]  /*1740*/  IMAD.MOV.U32 R12, RZ, RZ, 0x1 ;  /* 0x00000001ff0c7424 */ /* 0x000fe400078e00ff */
[----:B0-----:R-:W-:-:S07]  /*1750*/  IMAD.MOV.U32 R13, RZ, RZ, RZ ;  /* 0x000000ffff0d7224 */ /* 0x001fce00078e00ff */
[----:B------:R-:W-:-:S07]  /*1760*/  LEPC R20, `(.L_x_15) ;  /* 0x000000001014794e */ /* 0x000fce0000000000 */
[----:B-1---5:R-:W-:Y:S05]  /*1770*/  CALL.ABS.NOINC R14 ;  /* 0x000000000e007343 */ /* 0x022fea0003c00000 */
.L_x_15:
[----:B0-----:R-:W-:-:S05]  /*1780*/  IMAD.U32 R0, RZ, RZ, UR49 ;  /* 0x00000031ff007e24 */ /* 0x001fca000f8e00ff */
[----:B------:R-:W-:-:S13]  /*1790*/  ISETP.NE.AND P0, PT, R0, 0x3, PT ;  /* 0x000000030000780c */ /* 0x000fda0003f05270 */
[----:B------:R-:W-:Y:S05]  /*17a0*/  @!P0 BRA `(.L_x_16) ;  /* 0x0000000000048947 */ /* 0x000fea0003800000 */
[----:B------:R-:W-:Y:S01]  /*17b0*/  BPT.TRAP 0x1 ;  /* 0x000000040000795c */ /* 0x000fe20000300000 */
.L_x_16:
[----:B------:R-:W-:Y:S02]  /*17c0*/  IMAD.U32 R3, RZ, RZ, UR45 ;  /* 0x0000002dff037e24 */ /* 0x000fe4000f8e00ff */
[----:B------:R-:W-:-:S03]  /*17d0*/  IMAD.U32 R0, RZ, RZ, UR48 ;  /* 0x00000030ff007e24 */ /* 0x000fc6000f8e00ff */
[----:B------:R-:W-:Y:S02]  /*17e0*/  LEA R3, R3, UR42, 0x3 ;  /* 0x0000002a03037c11 */ /* 0x000fe4000f8e18ff */
[----:B------:R-:W-:-:S04]  /*17f0*/  SHF.L.U32 R0, R0, 0x1f, RZ ;  /* 0x0000001f00007819 */ /* 0x000fc800000006ff */
[----:B------:R0:W1:Y:S01]  /*1800*/  SYNCS.PHASECHK.TRANS64.TRYWAIT P1, [R3+URZ], R0 ;  /* 0x00000000030075a7 */ /* 0x000062000802017f */
[----:B------:R-:W-:Y:S05]  /*1810*/  @!P0 BRA `(.L_x_17) ;  /* 0x0000000000048947 */ /* 0x000fea0003800000 */
[----:B------:R-:W-:Y:S01]  /*1820*/  BPT.TRAP 0x1 ;  /* 0x000000040000795c */ /* 0x000fe20000300000 */
.L_x_17:
[----:B------:R-:W-:-:S05]  /*1830*/  IMAD.U32 R4, RZ, RZ, UR46 ;  /* 0x0000002eff047e24 */ /* 0x000fca000f8e00ff */
[----:B------:R-:W-:Y:S01]  /*1840*/  ISETP.GE.AND P2, PT, R4, 0x1, PT ;  /* 0x000000010400780c */ /* 0x000fe20003f46270 */
[----:B-1----:R-:W-:-:S12]  /*1850*/  @P1 BRA `(.L_x_18) ;  /* 0x0000000000081947 */ /* 0x002fd80003800000 */
[----:B------:R-:W1:Y:S02]  /*1860*/  SYNCS.PHASECHK.TRANS64.TRYWAIT P1, [R3+URZ], R0 ;  /* 0x00000000030075a7 */ /* 0x000e64000802017f */
[----:B-1----:R-:W-:Y:S05]  /*1870*/  @!P1 BRA `(.L_x_19) ;  /* 0x0000005800189947 */ /* 0x002fea0003800000 */
.L_x_18:
[----:B------:R-:W-:Y:S05]  /*1880*/  WARPSYNC.ALL ;  /* 0x0000000000007948 */ /* 0x000fea0003800000 */
[----:B------:R-:W-:Y:S01]  /*1890*/  UIADD3 UR4, UR42, 0x180, URZ ;  /* 0x000001802a047890 */ /* 0x000fe2000fffe03f */
[----:B------:R-:W-:Y:S01]  /*18a0*/  WARPGROUP.ARRIVE ;  /* 0x00000000000079c5 */ /* 0x000fe20000000000 */
[----:B------:R-:W-:Y:S02]  /*18b0*/  UIADD3 UR5, UR42, 0x10180, URZ ;  /* 0x000101802a057890 */ /* 0x000fe4000fffe03f */
[----:B------:R-:W-:Y:S02]  /*18c0*/  USHF.R.U32.HI UR4, URZ, 0x4, UR4 ;  /* 0x000000043f047899 */ /* 0x000fe40008011604 */
[----:B------:R-:W-:-:S02]  /*18d0*/  USHF.R.U32.HI UR5, URZ, 0x4, UR5 ;  /* 0x000000043f057899 */ /* 0x000fc40008011605 */
[----:B------:R-:W-:Y:S02]  /*18e0*/  ULOP3.LUT UR4, UR4, 0x3fff, URZ, 0xc0, !UPT ;  /* 0x00003fff04047892 */ /* 0x000fe4000f8ec03f */
[----:B------:R-:W-:Y:S02]  /*18f0*/  ULOP3.LUT UR5, UR5, 0x3fff, URZ, 0xc0, !UPT ;  /* 0x00003fff05057892 */ /* 0x000fe4000f8ec03f */
[----:B------:R-:W-:Y:S02]  /*1900*/  ULOP3.LUT UR8, UR4, 0x10000, URZ, 0xfc, !UPT ;  /* 0x0001000004087892 */ /* 0x000fe4000f8efc3f */
[----:B------:R-:W-:Y:S02]  /*1910*/  ULOP3.LUT UR9, UR5, 0x10000, URZ, 0xfc, !UPT ;  /* 0x0001000005097892 */ /* 0x000fe4000f8efc3f */
[----:B------:R-:W-:Y:S02]  /*1920*/  ULEA UR11, UR45, UR8, 0xa ;  /* 0x000000082d0b7291 */ /* 0x000fe4000f8e503f */
[----:B------:R-:W-:Y:S01]  /*1930*/  ULEA UR10, UR45, UR9, 0xb ;  /* 0x000000092d0a7291 */ /* 0x000fe2000f8e583f */
[----:B------:R-:W-:Y:S01]  /*1940*/  UMOV UR5, 0x40000040 ;  /* 0x4000004000057882 */ /* 0x000fe20000000000 */
[----:B------:R-:W-:-:S03]  /*1950*/  UMOV UR7, 0x40000040 ;  /* 0x4000004000077882 */ /* 0x000fc60000000000 */
[----:B------:R-:W-:Y:S02]  /*1960*/  UMOV UR4, UR11 ;  /* 0x0000000b00047c82 */ /* 0x000fe40008000000 */
[----:B------:R-:W-:Y:S02]  /*1970*/  UMOV UR6, UR10 ;  /* 0x0000000a00067c82 */ /* 0x000fe40008000000 */
[----:B------:R-:W-:Y:S01]  /*1980*/  HGMMA.64x128x8.F32.TF32 R24, gdesc[UR4], RZ, !UPT, gsb0 ;  /* 0x05e00000041879f0 */ /* 0x000fe2000c0028ff */
[----:B------:R-:W-:Y:S02]  /*1990*/  UIADD3 UR4, UR11, 0x2, URZ ;  /* 0x000000020b047890 */ /* 0x000fe4000fffe03f */
[----:B------:R-:W-:Y:S01]  /*19a0*/  UIADD3 UR6, UR10, 0x2, URZ ;  /* 0x000000020a067890 */ /* 0x000fe2000fffe03f */
[----:B------:R-:W-:Y:S01]  /*19b0*/  UMOV UR5, 0x40000040 ;  /* 0x4000004000057882 */ /* 0x000fe20000000000 */
[----:B------:R-:W-:Y:S01]  /*19c0*/  UMOV UR7, 0x40000040 ;  /* 0x4000004000077882 */ /* 0x000fe20000000000 */
[----:B------:R-:W-:-:S02]  /*19d0*/  WARPGROUP.DEPBAR.LE gsb0, 0x0 ;  /* 0x00008000000079c5 */ /* 0x000fc40000010000 */
[----:B------:R-:W-:-:S06]  /*19e0*/  WARPGROUP.ARRIVE ;  /* 0x00000000000079c5 */ /* 0x000fcc0000000000 */
[----:B------:R-:W-:Y:S01]  /*19f0*/  HGMMA.64x128x8.F32.TF32 R24, gdesc[UR4], R24, gsb0 ;  /* 0x05e00000041879f0 */ /* 0x000fe20008002818 */
[----:B------:R-:W-:Y:S02]  /*1a00*/  UIADD3 UR4, UR11, 0x4, URZ ;  /* 0x000000040b047890 */ /* 0x000fe4000fffe03f */
[----:B------:R-:W-:Y:S01]  /*1a10*/  UIADD3 UR6, UR10, 0x4, URZ ;  /* 0x000000040a067890 */ /* 0x000fe2000fffe03f */
[----:B------:R-:W-:Y:S01]  /*1a20*/  UMOV UR5, 0x40000040 ;  /* 0x4000004000057882 */ /* 0x000fe20000000000 */
[----:B------:R-:W-:Y:S01]  /*1a30*/  UMOV UR7, 0x40000040 ;  /* 0x4000004000077882 */ /* 0x000fe20000000000 */
[----:B------:R-:W-:Y:S02]  /*1a40*/  WARPGROUP.DEPBAR.LE gsb0, 0x0 ;  /* 0x00008000000079c5 */ /* 0x000fe40000010000 */
        /* <DEDUP_REMOVED lines=36> */
[----:B------:R-:W-:Y:S03]  /*1c90*/  HGMMA.64x128x8.F32.TF32 R24, gdesc[UR4], R24, gsb0 ;  /* 0x05e00000041879f0 */ /* 0x000fe60008002818 */
[----:B------:R-:W-:Y:S02]  /*1ca0*/  WARPGROUP.DEPBAR.LE gsb0, 0x0 ;  /* 0x00008000000079c5 */ /* 0x000fe40000010000 */
[----:B------:R-:W-:Y:S05]  /*1cb0*/  @!P2 BRA `(.L_x_20) ;  /* 0x000000040084a947 */ /* 0x000fea0003800000 */
[----:B------:R-:W-:Y:S01]  /*1cc0*/  UIADD3 UR10, UR45, 0x1, URZ ;  /* 0x000000012d0a7890 */ /* 0x000fe2000fffe03f */
[----:B01----:R-:W-:Y:S01]  /*1cd0*/  IMAD.U32 R0, RZ, RZ, UR46 ;  /* 0x0000002eff007e24 */ /* 0x003fe2000f8e00ff */
[----:B------:R-:W-:Y:S02]  /*1ce0*/  UMOV UR11, UR45 ;  /* 0x0000002d000b7c82 */ /* 0x000fe40008000000 */
[----:B------:R-:W-:-:S04]  /*1cf0*/  UISETP.NE.AND UP0, UPT, UR10, 0x4, UPT ;  /* 0x000000040a00788c */ /* 0x000fc8000bf05270 */
[----:B------:R-:W-:Y:S02]  /*1d00*/  USEL UR4, URZ, 0x1, UP0 ;  /* 0x000000013f047887 */ /* 0x000fe40008000000 */
[----:B------:R-:W-:Y:S02]  /*1d10*/  USEL UR10, UR10, URZ, UP0 ;  /* 0x0000003f0a0a7287 */ /* 0x000fe40008000000 */
[----:B------:R-:W-:-:S06]  /*1d20*/  ULOP3.LUT UR4, UR48, UR4, URZ, 0x3c, !UPT ;  /* 0x0000000430047292 */ /* 0x000fcc000f8e3c3f */
[----:B------:R-:W-:-:S07]  /*1d30*/  IMAD.U32 R5, RZ, RZ, UR4 ;  /* 0x00000004ff057e24 */ /* 0x000fce000f8e00ff */
.L_x_27:
[----:B01----:R-:W-:Y:S05]  /*1d40*/  @!P0 BRA `(.L_x_21) ;  /* 0x0000000000048947 */ /* 0x003fea0003800000 */
[----:B------:R-:W-:Y:S01]  /*1d50*/  BPT.TRAP 0x1 ;  /* 0x000000040000795c */ /* 0x000fe20000300000 */
.L_x_21:
[----:B------:R-:W-:Y:S01]  /*1d60*/  ULEA UR4, UR10, UR42, 0x3 ;  /* 0x0000002a0a047291 */ /* 0x000fe2000f8e183f */
[----:B------:R-:W-:-:S08]  /*1d70*/  SHF.L.U32 R3, R5, 0x1f, RZ ;  /* 0x0000001f05037819 */ /* 0x000fd000000006ff */
[----:B------:R0:W1:Y:S01]  /*1d80*/  SYNCS.PHASECHK.TRANS64.TRYWAIT P1, [UR4], R3 ;  /* 0x00000003ff0075a7 */ /* 0x0000620008020144 */
[----:B------:R-:W-:Y:S05]  /*1d90*/  @!P0 BRA `(.L_x_22) ;  /* 0x0000000000048947 */ /* 0x000fea0003800000 */
[----:B------:R-:W-:Y:S01]  /*1da0*/  BPT.TRAP 0x1 ;  /* 0x000000040000795c */ /* 0x000fe20000300000 */
.L_x_22:
[----:B-1----:R-:W-:Y:S05]  /*1db0*/  @P1 BRA `(.L_x_23) ;  /* 0x0000000000081947 */ /* 0x002fea0003800000 */
[----:B------:R-:W1:Y:S02]  /*1dc0*/  SYNCS.PHASECHK.TRANS64.TRYWAIT P1, [UR4], R3 ;  /* 0x00000003ff0075a7 */ /* 0x000e640008020144 */
[----:B-1----:R-:W-:Y:S05]  /*1dd0*/  @!P1 BRA `(.L_x_24) ;  /* 0x0000005000d49947 */ /* 0x002fea0003800000 */
.L_x_23:
[----:B------:R-:W-:Y:S01]  /*1de0*/  ULEA UR13, UR10, UR8, 0xa ;  /* 0x000000080a0d7291 */ /* 0x000fe2000f8e503f */
[----:B------:R-:W-:Y:S01]  /*1df0*/  WARPGROUP.ARRIVE ;  /* 0x00000000000079c5 */ /* 0x000fe20000000000 */
[----:B------:R-:W-:Y:S01]  /*1e00*/  ULEA UR12, UR10, UR9, 0xb ;  /* 0x000000090a0c7291 */ /* 0x000fe2000f8e583f */
[----:B------:R-:W-:Y:S01]  /*1e10*/  UMOV UR5, 0x40000040 ;  /* 0x4000004000057882 */ /* 0x000fe20000000000 */
[----:B------:R-:W-:-:S03]  /*1e20*/  UMOV UR7, 0x40000040 ;  /* 0x4000004000077882 */ /* 0x000fc60000000000 */
[----:B------:R-:W-:Y:S02]  /*1e30*/  UMOV UR4, UR13 ;  /* 0x0000000d00047c82 */ /* 0x000fe40008000000 */
[----:B------:R-:W-:Y:S02]  /*1e40*/  UMOV UR6, UR12 ;  /* 0x0000000c00067c82 */ /* 0x000fe40008000000 */
[----:B------:R-:W-:Y:S01]  /*1e50*/  HGMMA.64x128x8.F32.TF32 R24, gdesc[UR4], R24, gsb0 ;  /* 0x05e00000041879f0 */ /* 0x000fe20008002818 */
        /* <DEDUP_REMOVED lines=51> */
[----:B------:R-:W-:Y:S01]  /*2190*/  BPT.TRAP 0x1 ;  /* 0x000000040000795c */ /* 0x000fe20000300000 */
.L_x_25:
[----:B------:R-:W-:Y:S02]  /*21a0*/  UISETP.GT.U32.AND UP0, UPT, UR40, 0x1, UPT ;  /* 0x000000012800788c */ /* 0x000fe4000bf04070 */
[----:B------:R-:W-:-:S04]  /*21b0*/  ULEA UR4, UR11, UR42, 0x3 ;  /* 0x0000002a0b047291 */ /* 0x000fc8000f8e183f */
[----:B------:R-:W-:Y:S01]  /*21c0*/  UIADD3 UR4, UR4, 0x20, URZ ;  /* 0x0000002004047890 */ /* 0x000fe2000fffe03f */
[----:B------:R-:W-:-:S03]  /*21d0*/  PLOP3.LUT P1, PT, PT, PT, UP0, 0x80, 0x0 ;  /* 0x000000000000781c */ /* 0x000fc60003f2f008 */
[----:B------:R-:W-:-:S09]  /*21e0*/  UPRMT UR4, URZ, 0x654, UR4 ;  /* 0x000006543f047896 */ /* 0x000fd20008000004 */
[----:B------:R-:W-:Y:S01]  /*21f0*/  SYNCS.ARRIVE.TRANS64.RED.A1T0 RZ, [UR4], RZ ;  /* 0x000000ffffff79a7 */ /* 0x000fe20008100404 */
[----:B------:R-:W-:Y:S05]  /*2200*/  @P1 BRA `(.L_x_26) ;  /* 0x0000000000041947 */ /* 0x000fea0003800000 */
[----:B------:R-:W-:Y:S01]  /*2210*/  BPT.TRAP 0x1 ;  /* 0x000000040000795c */ /* 0x000fe20000300000 */
.L_x_26:
[----:B------:R-:W-:Y:S01]  /*2220*/  UIADD3 UR10, UR10, 0x1, URZ ;  /* 0x000000010a0a7890 */ /* 0x000fe2000fffe03f */
[C---:B------:R-:W-:Y:S01]  /*2230*/  ISETP.GT.AND P1, PT, R0.reuse, 0x1, PT ;  /* 0x000000010000780c */ /* 0x040fe20003f24270 */
[----:B------:R-:W-:Y:S01]  /*2240*/  UIADD3 UR11, UR11, 0x1, URZ ;  /* 0x000000010b0b7890 */ /* 0x000fe2000fffe03f */
[----:B------:R-:W-:Y:S01]  /*2250*/  VIADD R0, R0, 0xffffffff ;  /* 0xffffffff00007836 */ /* 0x000fe20000000000 */
[----:B------:R-:W-:Y:S02]  /*2260*/  UISETP.NE.AND UP0, UPT, UR10, 0x4, UPT ;  /* 0x000000040a00788c */ /* 0x000fe4000bf05270 */
[----:B------:R-:W-:Y:S02]  /*2270*/  UISETP.NE.AND UP1, UPT, UR11, 0x4, UPT ;  /* 0x000000040b00788c */ /* 0x000fe4000bf25270 */
[----:B------:R-:W-:Y:S02]  /*2280*/  USEL UR4, URZ, 0x1, UP0 ;  /* 0x000000013f047887 */ /* 0x000fe40008000000 */
[----:B------:R-:W-:-:S02]  /*2290*/  USEL UR10, UR10, URZ, UP0 ;  /* 0x0000003f0a0a7287 */ /* 0x000fc40008000000 */
[----:B------:R-:W-:Y:S02]  /*22a0*/  USEL UR11, UR11, URZ, UP1 ;  /* 0x0000003f0b0b7287 */ /* 0x000fe40008800000 */
[----:B------:R-:W-:Y:S01]  /*22b0*/  LOP3.LUT R5, R5, UR4, RZ, 0x3c, !PT ;  /* 0x0000000405057c12 */ /* 0x000fe2000f8e3cff */
[----:B------:R-:W-:Y:S09]  /*22c0*/  @P1 BRA `(.L_x_27) ;  /* 0xfffffff8009c1947 */ /* 0x000ff2000383ffff */
.L_x_20:
[----:B01----:R-:W0:Y:S01]  /*22d0*/  LDC R0, c[0x0][0x28c] ;  /* 0x0000a300ff007b82 */ /* 0x003e220000000800 */
[----:B------:R1:W-:Y:S01]  /*22e0*/  SYNCS.ARRIVE.TRANS64.A1T0 RZ, [R99+UR50], RZ ;  /* 0x000000ff63ff79a7 */ /* 0x0003e20008100032 */
[----:B0-----:R-:W-:-:S13]  /*22f0*/  ISETP.GE.AND P1, PT, R0, 0x1, PT ;  /* 0x000000010000780c */ /* 0x001fda0003f26270 */
[----:B-1----:R-:W-:Y:S05]  /*2300*/  @!P1 BRA `(.L_x_28) ;  /* 0x0000000000309947 */ /* 0x002fea0003800000 */
[----:B------:R-:W-:Y:S05]  /*2310*/  @!P0 BRA `(.L_x_29) ;  /* 0x0000000000048947 */ /* 0x000fea0003800000 */
[----:B------:R-:W-:Y:S01]  /*2320*/  BPT.TRAP 0x1 ;  /* 0x000000040000795c */ /* 0x000fe20000300000 */
.L_x_29:
[----:B------:R-:W-:Y:S02]  /*2330*/  UIADD3 UR4, UR46, UR45, URZ ;  /* 0x0000002d2e047290 */ /* 0x000fe4000fffe03f */
[----:B------:R-:W-:Y:S02]  /*2340*/  UISETP.GT.U32.AND UP0, UPT, UR40, 0x1, UPT ;  /* 0x000000012800788c */ /* 0x000fe4000bf04070 */
[----:B------:R-:W-:-:S04]  /*2350*/  USHF.L.U32 UR4, UR4, 0x3, URZ ;  /* 0x0000000304047899 */ /* 0x000fc8000800063f */
[----:B------:R-:W-:Y:S01]  /*2360*/  ULOP3.LUT UR4, UR4, 0x18, URZ, 0xc0, !UPT ;  /* 0x0000001804047892 */ /* 0x000fe2000f8ec03f */
[----:B------:R-:W-:-:S03]  /*2370*/  PLOP3.LUT P0, PT, PT, PT, UP0, 0x80, 0x0 ;  /* 0x000000000000781c */ /* 0x000fc60003f0f008 */
[----:B------:R-:W-:-:S04]  /*2380*/  UIADD3 UR4, UR42, 0x20, UR4 ;  /* 0x000000202a047890 */ /* 0x000fc8000fffe004 */
[----:B------:R-:W-:-:S09]  /*2390*/  UPRMT UR4, URZ, 0x654, UR4 ;  /* 0x000006543f047896 */ /* 0x000fd20008000004 */
[----:B------:R-:W-:Y:S01]  /*23a0*/  SYNCS.ARRIVE.TRANS64.RED.A1T0 RZ, [UR4], RZ ;  /* 0x000000ffffff79a7 */ /* 0x000fe20008100404 */
[----:B------:R-:W-:Y:S05]  /*23b0*/  @P0 BRA `(.L_x_28) ;  /* 0x0000000000040947 */ /* 0x000fea0003800000 */
[----:B------:R-:W-:Y:S01]  /*23c0*/  BPT.TRAP 0x1 ;  /* 0x000000040000795c */ /* 0x000fe20000300000 */
.L_x_28:
[----:B------:R-:W-:Y:S02]  /*23d0*/  SHF.L.U32 R0, R98, 0x1f, RZ ;  /* 0x0000001f62007819 */ /* 0x000fe400000006ff */
[----:B------:R-:W-:Y:S02]  /*23e0*/  SHF.R.S32.HI R9, RZ, 0x1f, R19 ;  /* 0x0000001fff097819 */ /* 0x000fe40000011413 */
[----:B------:R-:W0:Y:S02]  /*23f0*/  SYNCS.PHASECHK.TRANS64.TRYWAIT P0, [R95+URZ+0x8], R0 ;  /* 0x000008005f0075a7 */ /* 0x000e24000800017f */
[----:B0-----:R-:W-:Y:S05]  /*2400*/  @!P0 BRA `(.L_x_30) ;  /* 0x0000004c00608947 */ /* 0x001fea0003800000 */
.L_x_184:
[----:B------:R-:W-:Y:S01]  /*2410*/  ULDC.64 UR4, c[0x0][0x5d0] ;  /* 0x0001740000047ab9 */ /* 0x000fe20000000a00 */
[----:B------:R-:W-:Y:S01]  /*2420*/  ULDC UR6, c[0x0][0x284] ;  /* 0x0000a10000067ab9 */ /* 0x000fe20000000800 */
[----:B0-----:R-:W-:Y:S02]  /*2430*/  IMAD R0, R9, UR4, RZ ;  /* 0x0000000409007c24 */ /* 0x001fe4000f8e02ff */
[----:B------:R-:W-:Y:S02]  /*2440*/  IMAD.SHL.U32 R10, R2, 0x80, RZ ;  /* 0x00000080020a7824 */ /* 0x000fe400078e00ff */
[C---:B------:R-:W-:Y:S02]  /*2450*/  IMAD R5, R19.reuse, UR5, R0 ;  /* 0x0000000513057c24 */ /* 0x040fe4000f8e0200 */
[----:B------:R-:W-:Y:S01]  /*2460*/  IMAD.SHL.U32 R0, R18, 0x40, RZ ;  /* 0x0000004012007824 */ /* 0x000fe200078e00ff */
[----:B------:R-:W-:Y:S01]  /*2470*/  SHF.R.S32.HI R11, RZ, 0x1f, R10 ;  /* 0x0000001fff0b7819 */ /* 0x000fe2000001140a */
[----:B------:R-:W-:Y:S01]  /*2480*/  IMAD.WIDE.U32 R2, R19, UR4, R90 ;  /* 0x0000000413027c25 */ /* 0x000fe2000f8e005a */
[----:B------:R-:W-:-:S02]  /*2490*/  ULDC.64 UR4, c[0x0][0x5c8] ;  /* 0x0001720000047ab9 */ /* 0x000fc40000000a00 */
[----:B------:R-:W-:Y:S01]  /*24a0*/  ISETP.GE.AND P0, PT, R0, UR6, PT ;  /* 0x0000000600007c0c */ /* 0x000fe2000bf06270 */
[----:B------:R-:W-:Y:S01]  /*24b0*/  ULDC UR6, c[0x0][0x288] ;  /* 0x0000a20000067ab9 */ /* 0x000fe20000000800 */
[----:B------:R-:W-:Y:S01]  /*24c0*/  IADD3 R2, P1, R10, R2, RZ ;  /* 0x000000020a027210 */ /* 0x000fe20007f3e0ff */
[----:B------:R-:W-:Y:S01]  /*24d0*/  IMAD.WIDE R20, R18, 0x40, R88 ;  /* 0x0000004012147825 */ /* 0x000fe200078e0258 */
[----:B------:R-:W-:Y:S02]  /*24e0*/  ISETP.GE.OR P0, PT, R10, UR6, P0 ;  /* 0x000000060a007c0c */ /* 0x000fe40008706670 */
[----:B------:R-:W-:Y:S01]  /*24f0*/  IADD3.X R3, R11, R3, R5, P1, !PT ;  /* 0x000000030b037210 */ /* 0x000fe20000ffe405 */
[----:B------:R-:W-:-:S04]  /*2500*/  IMAD R7, R21, UR4, RZ ;  /* 0x0000000415077c24 */ /* 0x000fc8000f8e02ff */
[C---:B------:R-:W-:Y:S02]  /*2510*/  IMAD R7, R20.reuse, UR5, R7 ;  /* 0x0000000514077c24 */ /* 0x040fe4000f8e0207 */
[----:B------:R-:W-:-:S04]  /*2520*/  IMAD.WIDE.U32 R100, R20, UR4, R2 ;  /* 0x0000000414647c25 */ /* 0x000fc8000f8e0002 */
[----:B------:R-:W-:Y:S05]  /*2530*/  @P0 BRA `(.L_x_31) ;  /* 0x0000003000d00947 */ /* 0x000fea0003800000 */
[----:B-----5:R-:W-:Y:S01]  /*2540*/  FSETP.NEU.AND P1, PT, R23, RZ, PT ;  /* 0x000000ff1700720b */ /* 0x020fe20003f2d000 */
[----:B------:R-:W-:Y:S01]  /*2550*/  IMAD.IADD R18, R94, 0x1, -R10 ;  /* 0x000000015e127824 */ /* 0x000fe200078e0a0a */
[----:B------:R-:W-:Y:S01]  /*2560*/  BSSY B0, `(.L_x_31) ;  /* 0x0000331000007945 */ /* 0x000fe20003800000 */
[----:B------:R-:W-:Y:S02]  /*2570*/  IMAD.IADD R0, R97, 0x1, -R0 ;  /* 0x0000000161007824 */ /* 0x000fe400078e0a00 */
[----:B------:R-:W-:Y:S01]  /*2580*/  IMAD.IADD R7, R101, 0x1, R7 ;  /* 0x0000000165077824 */ /* 0x000fe200078e0207 */
[----:B------:R-:W-:-:S04]  /*2590*/  ISETP.GT.AND P0, PT, R18, RZ, PT ;  /* 0x000000ff1200720c */ /* 0x000fc80003f04270 */
[----:B------:R-:W-:-:S03]  /*25a0*/  ISETP.GT.AND P2, PT, R0, RZ, P0 ;  /* 0x000000ff0000720c */ /* 0x000fc60000744270 */
[----:B------:R-:W-:Y:S10]  /*25b0*/  @!P1 BRA `(.L_x_32) ;  /* 0x0000002400149947 */ /* 0x000ff40003800000 */
[----:B------:R-:W0:Y:S01]  /*25c0*/  LDC.64 R104, c[0x0][0x5b8] ;  /* 0x00016e00ff687b82 */ /* 0x000e220000000a00 */
[----:B------:R-:W-:-:S07]  /*25d0*/  ULDC.64 UR4, c[0x0][0x5c0] ;  /* 0x0001700000047ab9 */ /* 0x000fce0000000a00 */
[----:B------:R-:W1:Y:S08]  /*25e0*/  LDC.64 R106, c[0x0][0x5b0] ;  /* 0x00016c00ff6a7b82 */ /* 0x000e700000000a00 */
[----:B------:R-:W2:Y:S01]  /*25f0*/  LDC.64 R108, c[0x0][0x5a8] ;  /* 0x00016a00ff6c7b82 */ /* 0x000ea20000000a00 */
[-C--:B0-----:R-:W-:Y:S02]  /*2600*/  IMAD R4, R9, R104.reuse, RZ ;  /* 0x0000006809047224 */ /* 0x081fe400078e02ff */
[----:B------:R-:W-:-:S04]  /*2610*/  IMAD.WIDE.U32 R2, R19, R104, R90 ;  /* 0x0000006813027225 */ /* 0x000fc800078e005a */
[----:B------:R-:W-:Y:S01]  /*2620*/  IMAD R101, R19, R105, R4 ;  /* 0x0000006913657224 */ /* 0x000fe200078e0204 */
[----:B------:R-:W-:Y:S01]  /*2630*/  IADD3 R4, P1, R10, R2, RZ ;  /* 0x000000020a047210 */ /* 0x000fe20007f3e0ff */
[----:B-1----:R-:W-:-:S03]  /*2640*/  IMAD R2, R21, R106, RZ ;  /* 0x0000006a15027224 */ /* 0x002fc600078e02ff */
[----:B------:R-:W-:Y:S01]  /*2650*/  IADD3.X R5, R11, R3, R101, P1, !PT ;  /* 0x000000030b057210 */ /* 0x000fe20000ffe465 */
[C---:B------:R-:W-:Y:S02]  /*2660*/  IMAD R21, R20.reuse, R107, R2 ;  /* 0x0000006b14157224 */ /* 0x040fe400078e0202 */
[----:B------:R-:W-:-:S04]  /*2670*/  IMAD.WIDE.U32 R2, R20, R106, R4 ;  /* 0x0000006a14027225 */ /* 0x000fc800078e0004 */
[----:B------:R-:W-:Y:S01]  /*2680*/  IMAD.IADD R3, R3, 0x1, R21 ;  /* 0x0000000103037824 */ /* 0x000fe200078e0215 */
[----:B--2---:R-:W-:-:S04]  /*2690*/  LEA R8, P1, R2, R108, 0x2 ;  /* 0x0000006c02087211 */ /* 0x004fc800078210ff */
[----:B------:R-:W-:-:S05]  /*26a0*/  LEA.HI.X R9, R2, R109, R3, 0x2, P1 ;  /* 0x0000006d02097211 */ /* 0x000fca00008f1403 */
[----:B------:R0:W2:Y:S01]  /*26b0*/  @P2 LDG.E.LTC128B R102, desc[UR54][R8.64] ;  /* 0x0000003608662981 */ /* 0x0000a2000c1e1920 */
[----:B------:R-:W-:Y:S01]  /*26c0*/  IMAD.WIDE.U32 R2, R20, R106, R10 ;  /* 0x0000006a14027225 */ /* 0x000fe200078e000a */
[----:B------:R-:W-:Y:S01]  /*26d0*/  SHF.L.U64.HI R15, R106, 0x3, R107 ;  /* 0x000000036a0f7819 */ /* 0x000fe2000001026b */
[----:B------:R-:W-:Y:S01]  /*26e0*/  BSSY B1, `(.L_x_33) ;  /* 0x0000017000017945 */ /* 0x000fe20003800000 */
[----:B------:R-:W-:Y:S01]  /*26f0*/  ISETP.GT.AND P0, PT, R0, 0x8, P0 ;  /* 0x000000080000780c */ /* 0x000fe20000704270 */
[----:B------:R-:W-:Y:S01]  /*2700*/  IMAD.SHL.U32 R14, R106, 0x8, RZ ;  /* 0x000000086a0e7824 */ /* 0x000fe200078e00ff */
[----:B------:R-:W-:-:S03]  /*2710*/  IADD3 R12, P1, R90, R2, RZ ;  /* 0x000000025a0c7210 */ /* 0x000fc60007f3e0ff */
[----:B------:R-:W-:Y:S01]  /*2720*/  IMAD.WIDE.U32 R14, R20, R106, R14 ;  /* 0x0000006a140e7225 */ /* 0x000fe200078e000e */
[----:B------:R-:W-:Y:S02]  /*2730*/  IADD3.X R13, R91, R21, R3, P1, !PT ;  /* 0x000000155b0d7210 */ /* 0x000fe40000ffe403 */
[C---:B------:R-:W-:Y:S01]  /*2740*/  LEA R6, P1, R100.reuse, UR4, 0x2 ;  /* 0x0000000464067c11 */ /* 0x040fe2000f8210ff */
[----:B------:R-:W-:Y:S02]  /*2750*/  IMAD.IADD R21, R21, 0x1, R15 ;  /* 0x0000000115157824 */ /* 0x000fe400078e020f */
[----:B------:R-:W-:Y:S01]  /*2760*/  IMAD.WIDE.U32 R12, R19, R104, R12 ;  /* 0x00000068130c7225 */ /* 0x000fe200078e000c */
[----:B------:R-:W-:Y:S02]  /*2770*/  LEA.HI.X R7, R100, UR5, R7, 0x2, P1 ;  /* 0x0000000564077c11 */ /* 0x000fe400088f1407 */
[----:B------:R-:W-:Y:S01]  /*2780*/  ISETP.GT.AND P1, PT, R18, 0x1, PT ;  /* 0x000000011200780c */ /* 0x000fe20003f24270 */
[----:B------:R-:W-:Y:S01]  /*2790*/  IMAD.IADD R3, R101, 0x1, R13 ;  /* 0x0000000165037824 */ /* 0x000fe200078e020d */
[----:B------:R-:W-:-:S02]  /*27a0*/  LEA R2, P3, R12, R108, 0x2 ;  /* 0x0000006c0c027211 */ /* 0x000fc400078610ff */
[----:B------:R-:W-:Y:S02]  /*27b0*/  ISETP.GT.AND P5, PT, R0, RZ, P1 ;  /* 0x000000ff0000720c */ /* 0x000fe40000fa4270 */
[----:B------:R-:W-:Y:S02]  /*27c0*/  LEA.HI.X R3, R12, R109, R3, 0x2, P3 ;  /* 0x0000006d0c037211 */ /* 0x000fe400018f1403 */
[----:B0-----:R-:W-:-:S04]  /*27d0*/  IADD3 R8, P3, R4, R14, RZ ;  /* 0x0000000e04087210 */ /* 0x001fc80007f7e0ff */
[----:B------:R-:W-:Y:S01]  /*27e0*/  LEA R12, P4, R8, R108, 0x2 ;  /* 0x0000006c080c7211 */ /* 0x000fe200078810ff */
[----:B------:R-:W-:Y:S02]  /*27f0*/  IMAD.X R5, R21, 0x1, R5, P3 ;  /* 0x0000000115057824 */ /* 0x000fe400018e0605 */
[----:B--2---:R-:W-:-:S04]  /*2800*/  FMUL R9, R102, R23 ;  /* 0x0000001766097220 */ /* 0x004fc80000400000 */
[----:B------:R-:W-:-:S05]  /*2810*/  FFMA R9, R24, R22, R9 ;  /* 0x0000001618097223 */ /* 0x000fca0000000009 */
[----:B------:R0:W-:Y:S01]  /*2820*/  @P2 STG.E desc[UR54][R6.64], R9 ;  /* 0x0000000906002986 */ /* 0x0001e2000c101936 */
[----:B------:R-:W-:Y:S05]  /*2830*/  @!P5 BRA `(.L_x_34) ;  /* 0x000000000004d947 */ /* 0x000fea0003800000 */
[----:B------:R1:W5:Y:S02]  /*2840*/  LDG.E.LTC128B R102, desc[UR54][R2.64+0x4] ;  /* 0x0000043602667981 */ /* 0x000364000c1e1920 */
.L_x_34:
[----:B------:R-:W-:Y:S05]  /*2850*/  BSYNC B1 ;  /* 0x0000000000017941 */ /* 0x000fea0003800000 */
.L_x_33:
[----:B-----5:R-:W-:Y:S01]  /*2860*/  FMUL R4, R102, R23 ;  /* 0x0000001766047220 */ /* 0x020fe20000400000 */
[----:B------:R-:W-:-:S03]  /*2870*/  LEA.HI.X R13, R8, R109, R5, 0x2, P4 ;  /* 0x0000006d080d7211 */ /* 0x000fc600020f1405 */
[----:B------:R-:W-:-:S05]  /*2880*/  FFMA R25, R25, R22, R4 ;  /* 0x0000001619197223 */ /* 0x000fca0000000004 */
[----:B------:R2:W-:Y:S04]  /*2890*/  @P5 STG.E desc[UR54][R6.64+0x4], R25 ;  /* 0x0000041906005986 */ /* 0x0005e8000c101936 */
[----:B------:R-:W3:Y:S01]  /*28a0*/  @P0 LDG.E.LTC128B R102, desc[UR54][R12.64] ;  /* 0x000000360c660981 */ /* 0x000ee2000c1e1920 */
[----:B------:R-:W-:Y:S01]  /*28b0*/  IADD3 R10, P2, P3, R90, R14, R10 ;  /* 0x0000000e5a0a7210 */ /* 0x000fe20007b5e00a */
[----:B------:R-:W-:Y:S01]  /*28c0*/  BSSY B1, `(.L_x_35) ;  /* 0x0000010000017945 */ /* 0x000fe20003800000 */
[----:B0-----:R-:W-:Y:S02]  /*28d0*/  SHF.L.U64.HI R9, R93, 0x2, R92 ;  /* 0x000000025d097819 */ /* 0x001fe4000001025c */
[----:B------:R-:W-:Y:S02]  /*28e0*/  IADD3.X R11, R91, R21, R11, P2, P3 ;  /* 0x000000155b0b7210 */ /* 0x000fe400017e640b */
[----:B------:R-:W-:-:S02]  /*28f0*/  LEA R8, P3, R93, R6, 0x2 ;  /* 0x000000065d087211 */ /* 0x000fc400078610ff */
[----:B------:R-:W-:Y:S01]  /*2900*/  ISETP.GT.AND P1, PT, R0, 0x8, P1 ;  /* 0x000000080000780c */ /* 0x000fe20000f24270 */
[----:B------:R-:W-:Y:S01]  /*2910*/  IMAD.WIDE.U32 R10, R19, R104, R10 ;  /* 0x00000068130a7225 */ /* 0x000fe200078e000a */
[----:B------:R-:W-:-:S03]  /*2920*/  ISETP.GT.AND P2, PT, R18, 0x8, PT ;  /* 0x000000081200780c */ /* 0x000fc60003f44270 */
[----:B------:R-:W-:Y:S01]  /*2930*/  IMAD.X R9, R9, 0x1, R7, P3 ;  /* 0x0000000109097824 */ /* 0x000fe200018e0607 */
[----:B------:R-:W-:Y:S01]  /*2940*/  LEA R4, P4, R10, R108, 0x2 ;  /* 0x0000006c0a047211 */ /* 0x000fe200078810ff */
[----:B------:R-:W-:Y:S02]  /*2950*/  IMAD.IADD R11, R101, 0x1, R11 ;  /* 0x00000001650b7824 */ /* 0x000fe400078e020b */
[----:B---3--:R-:W-:-:S04]  /*2960*/  FMUL R5, R102, R23 ;  /* 0x0000001766057220 */ /* 0x008fc80000400000 */
[----:B------:R-:W-:Y:S01]  /*2970*/  FFMA R13, R26, R22, R5 ;  /* 0x000000161a0d7223 */ /* 0x000fe20000000005 */
[----:B------:R-:W-:-:S04]  /*2980*/  LEA.HI.X R5, R10, R109, R11, 0x2, P4 ;  /* 0x0000006d0a057211 */ /* 0x000fc800020f140b */
[----:B------:R2:W-:Y:S01]  /*2990*/  @P0 STG.E desc[UR54][R8.64], R13 ;  /* 0x0000000d08000986 */ /* 0x0005e2000c101936 */
[----:B------:R-:W-:Y:S05]  /*29a0*/  @!P1 BRA `(.L_x_36) ;  /* 0x0000000000049947 */ /* 0x000fea0003800000 */
[----:B------:R0:W5:Y:S02]  /*29b0*/  LDG.E.LTC128B R102, desc[UR54][R4.64+0x4] ;  /* 0x0000043604667981 */ /* 0x000164000c1e1920 */
.L_x_36:
[----:B------:R-:W-:Y:S05]  /*29c0*/  BSYNC B1 ;  /* 0x0000000000017941 */ /* 0x000fea0003800000 */
.L_x_35:
[----:B-----5:R-:W-:Y:S01]  /*29d0*/  FMUL R10, R102, R23 ;  /* 0x00000017660a7220 */ /* 0x020fe20000400000 */
[----:B------:R-:W-:Y:S01]  /*29e0*/  ISETP.GT.AND P3, PT, R0, RZ, P2 ;  /* 0x000000ff0000720c */ /* 0x000fe20001764270 */
[----:B------:R-:W-:Y:S01]  /*29f0*/  BSSY B1, `(.L_x_37) ;  /* 0x0000006000017945 */ /* 0x000fe20003800000 */
[----:B------:R-:W-:Y:S01]  /*2a00*/  ISETP.GT.AND P0, PT, R18, 0x9, PT ;  /* 0x000000091200780c */ /* 0x000fe20003f04270 */
[----:B------:R-:W-:-:S05]  /*2a10*/  FFMA R27, R27, R22, R10 ;  /* 0x000000161b1b7223 */ /* 0x000fca000000000a */
[----:B------:R3:W-:Y:S05]  /*2a20*/  @P1 STG.E desc[UR54][R8.64+0x4], R27 ;  /* 0x0000041b08001986 */ /* 0x0007ea000c101936 */
[----:B------:R-:W-:Y:S05]  /*2a30*/  @!P3 BRA `(.L_x_38) ;  /* 0x000000000004b947 */ /* 0x000fea0003800000 */
[----:B------:R4:W5:Y:S02]  /*2a40*/  LDG.E.LTC128B R102, desc[UR54][R2.64+0x20] ;  /* 0x0000203602667981 */ /* 0x000964000c1e1920 */
.L_x_38:
[----:B------:R-:W-:Y:S05]  /*2a50*/  BSYNC B1 ;  /* 0x0000000000017941 */ /* 0x000fea0003800000 */
.L_x_37:
[----:B-----5:R-:W-:Y:S01]  /*2a60*/  FMUL R11, R102, R23 ;  /* 0x00000017660b7220 */ /* 0x020fe20000400000 */
[----:B------:R-:W-:Y:S01]  /*2a70*/  ISETP.GT.AND P1, PT, R0, RZ, P0 ;  /* 0x000000ff0000720c */ /* 0x000fe20000724270 */
[----:B------:R-:W-:Y:S02]  /*2a80*/  BSSY B1, `(.L_x_39) ;  /* 0x0000005000017945 */ /* 0x000fe40003800000 */
[----:B------:R-:W-:-:S05]  /*2a90*/  FFMA R11, R28, R22, R11 ;  /* 0x000000161c0b7223 */ /* 0x000fca000000000b */
[----:B------:R0:W-:Y:S05]  /*2aa0*/  @P3 STG.E desc[UR54][R6.64+0x20], R11 ;  /* 0x0000200b06003986 */ /* 0x0001ea000c101936 */
[----:B------:R-:W-:Y:S05]  /*2ab0*/  @!P1 BRA `(.L_x_40) ;  /* 0x0000000000049947 */ /* 0x000fea0003800000 */
[----:B------:R0:W5:Y:S02]  /*2ac0*/  LDG.E.LTC128B R102, desc[UR54][R2.64+0x24] ;  /* 0x0000243602667981 */ /* 0x000164000c1e1920 */
.L_x_40:
[----:B------:R-:W-:Y:S05]  /*2ad0*/  BSYNC B1 ;  /* 0x0000000000017941 */ /* 0x000fea0003800000 */
.L_x_39:
[----:B-----5:R-:W-:Y:S01]  /*2ae0*/  FMUL R10, R102, R23 ;  /* 0x00000017660a7220 */ /* 0x020fe20000400000 */
[----:B------:R-:W-:Y:S01]  /*2af0*/  ISETP.GT.AND P2, PT, R0, 0x8, P2 ;  /* 0x000000080000780c */ /* 0x000fe20001744270 */
[----:B------:R-:W-:Y:S02]  /*2b00*/  BSSY B1, `(.L_x_41) ;  /* 0x0000005000017945 */ /* 0x000fe40003800000 */
[----:B------:R-:W-:-:S05]  /*2b10*/  FFMA R29, R29, R22, R10 ;  /* 0x000000161d1d7223 */ /* 0x000fca000000000a */
[----:B------:R0:W-:Y:S05]  /*2b20*/  @P1 STG.E desc[UR54][R6.64+0x24], R29 ;  /* 0x0000241d06001986 */ /* 0x0001ea000c101936 */
[----:B------:R-:W-:Y:S05]  /*2b30*/  @!P2 BRA `(.L_x_42) ;  /* 0x000000000004a947 */ /* 0x000fea0003800000 */
[----:B------:R0:W5:Y:S02]  /*2b40*/  LDG.E.LTC128B R102, desc[UR54][R4.64+0x20] ;  /* 0x0000203604667981 */ /* 0x000164000c1e1920 */
.L_x_42:
[----:B------:R-:W-:Y:S05]  /*2b50*/  BSYNC B1 ;  /* 0x0000000000017941 */ /* 0x000fea0003800000 */
.L_x_41:
[----:B0----5:R-:W-:Y:S01]  /*2b60*/  FMUL R11, R102, R23 ;  /* 0x00000017660b7220 */ /* 0x021fe20000400000 */
[----:B------:R-:W-:Y:S01]  /*2b70*/  ISETP.GT.AND P0, PT, R0, 0x8, P0 ;  /* 0x000000080000780c */ /* 0x000fe20000704270 */
[----:B------:R-:W-:Y:S01]  /*2b80*/  BSSY B1, `(.L_x_43) ;  /* 0x0000006000017945 */ /* 0x000fe20003800000 */
[----:B------:R-:W-:Y:S01]  /*2b90*/  ISETP.GT.AND P1, PT, R18, 0x10, PT ;  /* 0x000000101200780c */ /* 0x000fe20003f24270 */
[----:B------:R-:W-:-:S05]  /*2ba0*/  FFMA R11, R30, R22, R11 ;  /* 0x000000161e0b7223 */ /* 0x000fca000000000b */
[----:B------:R0:W-:Y:S05]  /*2bb0*/  @P2 STG.E desc[UR54][R8.64+0x20], R11 ;  /* 0x0000200b08002986 */ /* 0x0001ea000c101936 */
[----:B------:R-:W-:Y:S05]  /*2bc0*/  @!P0 BRA `(.L_x_44) ;  /* 0x0000000000048947 */ /* 0x000fea0003800000 */
[----:B------:R0:W5:Y:S02]  /*2bd0*/  LDG.E.LTC128B R102, desc[UR54][R4.64+0x24] ;  /* 0x0000243604667981 */ /* 0x000164000c1e1920 */
.L_x_44:
[----:B------:R-:W-:Y:S05]  /*2be0*/  BSYNC B1 ;  /* 0x0000000000017941 */ /* 0x000fea0003800000 */
.L_x_43:
        /* <DEDUP_REMOVED lines=8> */
.L_x_46:
[----:B------:R-:W-:Y:S05]  /*2c70*/  BSYNC B1 ;  /* 0x0000000000017941 */ /* 0x000fea0003800000 */
.L_x_45:
[----:B0----5:R-:W-:Y:S01]  /*2c80*/  FMUL R11, R102, R23 ;  /* 0x00000017660b7220 */ /* 0x021fe20000400000 */
[----:B------:R-:W-:Y:S01]  /*2c90*/  ISETP.GT.AND P0, PT, R0, RZ, P2 ;  /* 0x000000ff0000720c */ /* 0x000fe20001704270 */
[----:B------:R-:W-:Y:S02]  /*2ca0*/  BSSY B1, `(.L_x_47) ;  /* 0x0000005000017945 */ /* 0x000fe40003800000 */
[----:B------:R-:W-:-:S05]  /*2cb0*/  FFMA R11, R32, R22, R11 ;  /* 0x00000016200b7223 */ /* 0x000fca000000000b */
[----:B------:R0:W-:Y:S05]  /*2cc0*/  @P3 STG.E desc[UR54][R6.64+0x40], R11 ;  /* 0x0000400b06003986 */ /* 0x0001ea000c101936 */
[----:B------:R-:W-:Y:S05]  /*2cd0*/  @!P0 BRA `(.L_x_48) ;  /* 0x0000000000048947 */ /* 0x000fea0003800000 */
[----:B------:R0:W5:Y:S02]  /*2ce0*/  LDG.E.LTC128B R102, desc[UR54][R2.64+0x44] ;  /* 0x0000443602667981 */ /* 0x000164000c1e1920 */
.L_x_48:
[----:B------:R-:W-:Y:S05]  /*2cf0*/  BSYNC B1 ;  /* 0x0000000000017941 */ /* 0x000fea0003800000 */
.L_x_47:
[----:B-----5:R-:W-:Y:S01]  /*2d00*/  FMUL R10, R102, R23 ;  /* 0x00000017660a7220 */ /* 0x020fe20000400000 */
[----:B------:R-:W-:Y:S01]  /*2d10*/  ISETP.GT.AND P1, PT, R0, 0x8, P1 ;  /* 0x000000080000780c */ /* 0x000fe20000f24270 */
[----:B------:R-:W-:Y:S02]  /*2d20*/  BSSY B1, `(.L_x_49) ;  /* 0x0000005000017945 */ /* 0x000fe40003800000 */
[----:B------:R-:W-:-:S05]  /*2d30*/  FFMA R33, R33, R22, R10 ;  /* 0x0000001621217223 */ /* 0x000fca000000000a */
[----:B------:R0:W-:Y:S05]  /*2d40*/  @P0 STG.E desc[UR54][R6.64+0x44], R33 ;  /* 0x0000442106000986 */ /* 0x0001ea000c101936 */
[----:B------:R-:W-:Y:S05]  /*2d50*/  @!P1 BRA `(.L_x_50) ;  /* 0x0000000000049947 */ /* 0x000fea0003800000 */
[----:B------:R0:W5:Y:S02]  /*2d60*/  LDG.E.LTC128B R102, desc[UR54][R4.64+0x40] ;  /* 0x0000403604667981 */ /* 0x000164000c1e1920 */
.L_x_50:
[----:B------:R-:W-:Y:S05]  /*2d70*/  BSYNC B1 ;  /* 0x0000000000017941 */ /* 0x000fea0003800000 */
.L_x_49:
        /* <DEDUP_REMOVED lines=8> */
.L_x_52:
[----:B------:R-:W-:Y:S05]  /*2e00*/  BSYNC B1 ;  /* 0x0000000000017941 */ /* 0x000fea0003800000 */
.L_x_51:
        /* <DEDUP_REMOVED lines=8> */
.L_x_54:
[----:B------:R-:W-:Y:S05]  /*2e90*/  BSYNC B1 ;  /* 0x0000000000017941 */ /* 0x000fea0003800000 */
.L_x_53:
[----:B0----5:R-:W-:Y:S01]  /*2ea0*/  FMUL R11, R102, R23 ;  /* 0x00000017660b7220 */ /* 0x021fe20000400000 */
[----:B------:R-:W-:Y:S01]  /*2eb0*/  ISETP.GT.AND P2, PT, R0, RZ, P1 ;  /* 0x000000ff0000720c */ /* 0x000fe20000f44270 */
[----:B------:R-:W-:Y:S02]  /*2ec0*/  BSSY B1, `(.L_x_55) ;  /* 0x0000005000017945 */ /* 0x000fe40003800000 */
[----:B------:R-:W-:-:S05]  /*2ed0*/  FFMA R11, R36, R22, R11 ;  /* 0x00000016240b7223 */ /* 0x000fca000000000b */
[----:B------:R0:W-:Y:S05]  /*2ee0*/  @P3 STG.E desc[UR54][R6.64+0x60], R11 ;  /* 0x0000600b06003986 */ /* 0x0001ea000c101936 */
[----:B------:R-:W-:Y:S05]  /*2ef0*/  @!P2 BRA `(.L_x_56) ;  /* 0x000000000004a947 */ /* 0x000fea0003800000 */
[----:B------:R0:W5:Y:S02]  /*2f00*/  LDG.E.LTC128B R102, desc[UR54][R2.64+0x64] ;  /* 0x0000643602667981 */ /* 0x000164000c1e1920 */
.L_x_56:
[----:B------:R-:W-:Y:S05]  /*2f10*/  BSYNC B1 ;  /* 0x0000000000017941 */ /* 0x000fea0003800000 */
.L_x_55:
[----:B-----5:R-:W-:Y:S01]  /*2f20*/  FMUL R10, R102, R23 ;  /* 0x00000017660a7220 */ /* 0x020fe20000400000 */
[----:B------:R-:W-:Y:S01]  /*2f30*/  ISETP.GT.AND P0, PT, R0, 0x8, P0 ;  /* 0x000000080000780c */ /* 0x000fe20000704270 */
[----:B------:R-:W-:Y:S02]  /*2f40*/  BSSY B1, `(.L_x_57) ;  /* 0x0000005000017945 */ /* 0x000fe40003800000 */
[----:B------:R-:W-:-:S05]  /*2f50*/  FFMA R37, R37, R22, R10 ;  /* 0x0000001625257223 */ /* 0x000fca000000000a */
[----:B------:R0:W-:Y:S05]  /*2f60*/  @P2 STG.E desc[UR54][R6.64+0x64], R37 ;  /* 0x0000642506002986 */ /* 0x0001ea000c101936 */
[----:B------:R-:W-:Y:S05]  /*2f70*/  @!P0 BRA `(.L_x_58) ;  /* 0x0000000000048947 */ /* 0x000fea0003800000 */
[----:B------:R0:W5:Y:S02]  /*2f80*/  LDG.E.LTC128B R102, desc[UR54][R4.64+0x60] ;  /* 0x0000603604667981 */ /* 0x000164000c1e1920 */
.L_x_58:
[----:B------:R-:W-:Y:S05]  /*2f90*/  BSYNC B1 ;  /* 0x0000000000017941 */ /* 0x000fea0003800000 */
.L_x_57:
        /* <DEDUP_REMOVED lines=8> */
.L_x_60:
[----:B------:R-:W-:Y:S05]  /*3020*/  BSYNC B1 ;  /* 0x0000000000017941 */ /* 0x000fea0003800000 */
.L_x_59:
        /* <DEDUP_REMOVED lines=8> */
.L_x_62:
[----:B------:R-:W-:Y:S05]  /*30b0*/  BSYNC B1 ;  /* 0x0000000000017941 */ /* 0x000fea0003800000 */
.L_x_61:
[----:B0----5:R-:W-:Y:S01]  /*30c0*/  FMUL R11, R102, R23 ;  /* 0x00000017660b7220 */ /* 0x021fe20000400000 */
[----:B------:R-:W-:Y:S01]  /*30d0*/  ISETP.GT.AND P1, PT, R0, RZ, P0 ;  /* 0x000000ff0000720c */ /* 0x000fe20000724270 */
[----:B------:R-:W-:Y:S02]  /*30e0*/  BSSY B1, `(.L_x_63) ;  /* 0x0000005000017945 */ /* 0x000fe40003800000 */
[----:B------:R-:W-:-:S05]  /*30f0*/  FFMA R11, R40, R22, R11 ;  /* 0x00000016280b7223 */ /* 0x000fca000000000b */
[----:B------:R0:W-:Y:S05]  /*3100*/  @P3 STG.E desc[UR54][R6.64+0x80], R11 ;  /* 0x0000800b06003986 */ /* 0x0001ea000c101936 */
[----:B------:R-:W-:Y:S05]  /*3110*/  @!P1 BRA `(.L_x_64) ;  /* 0x0000000000049947 */ /* 0x000fea0003800000 */
[----:B------:R0:W5:Y:S02]  /*3120*/  LDG.E.LTC128B R102, desc[UR54][R2.64+0x84] ;  /* 0x0000843602667981 */ /* 0x000164000c1e1920 */
.L_x_64:
[----:B------:R-:W-:Y:S05]  /*3130*/  BSYNC B1 ;  /* 0x0000000000017941 */ /* 0x000fea0003800000 */
.L_x_63:
[----:B-----5:R-:W-:Y:S01]  /*3140*/  FMUL R10, R102, R23 ;  /* 0x00000017660a7220 */ /* 0x020fe20000400000 */
[----:B------:R-:W-:Y:S01]  /*3150*/  ISETP.GT.AND P2, PT, R0, 0x8, P2 ;  /* 0x000000080000780c */ /* 0x000fe20001744270 */
[----:B------:R-:W-:Y:S02]  /*3160*/  BSSY B1, `(.L_x_65) ;  /* 0x0000005000017945 */ /* 0x000fe40003800000 */
[----:B------:R-:W-:-:S05]  /*3170*/  FFMA R41, R41, R22, R10 ;  /* 0x0000001629297223 */ /* 0x000fca000000000a */
[----:B------:R0:W-:Y:S05]  /*3180*/  @P1 STG.E desc[UR54][R6.64+0x84], R41 ;  /* 0x0000842906001986 */ /* 0x0001ea000c101936 */
[----:B------:R-:W-:Y:S05]  /*3190*/  @!P2 BRA `(.L_x_66) ;  /* 0x000000000004a947 */ /* 0x000fea0003800000 */
[----:B------:R0:W5:Y:S02]  /*31a0*/  LDG.E.LTC128B R102, desc[UR54][R4.64+0x80] ;  /* 0x0000803604667981 */ /* 0x000164000c1e1920 */
.L_x_66:
[----:B------:R-:W-:Y:S05]  /*31b0*/  BSYNC B1 ;  /* 0x0000000000017941 */ /* 0x000fea0003800000 */
.L_x_65:
        /* <DEDUP_REMOVED lines=8> */
.L_x_68:
[----:B------:R-:W-:Y:S05]  /*3240*/  BSYNC B1 ;  /* 0x0000000000017941 */ /* 0x000fea0003800000 */
.L_x_67:
        /* <DEDUP_REMOVED lines=8> */
.L_x_70:
[----:B------:R-:W-:Y:S05]  /*32d0*/  BSYNC B1 ;  /* 0x0000000000017941 */ /* 0x000fea0003800000 */
.L_x_69:
[----:B0----5:R-:W-:Y:S01]  /*32e0*/  FMUL R11, R102, R23 ;  /* 0x00000017660b7220 */ /* 0x021fe20000400000 */
[----:B------:R-:W-:Y:S01]  /*32f0*/  ISETP.GT.AND P0, PT, R0, RZ, P2 ;  /* 0x000000ff0000720c */ /* 0x000fe20001704270 */
[----:B------:R-:W-:Y:S02]  /*3300*/  BSSY B1, `(.L_x_71) ;  /* 0x0000005000017945 */ /* 0x000fe40003800000 */
[----:B------:R-:W-:-:S05]  /*3310*/  FFMA R11, R44, R22, R11 ;  /* 0x000000162c0b7223 */ /* 0x000fca000000000b */
[----:B------:R0:W-:Y:S05]  /*3320*/  @P3 STG.E desc[UR54][R6.64+0xa0], R11 ;  /* 0x0000a00b06003986 */ /* 0x0001ea000c101936 */
[----:B------:R-:W-:Y:S05]  /*3330*/  @!P0 BRA `(.L_x_72) ;  /* 0x0000000000048947 */ /* 0x000fea0003800000 */
[----:B------:R0:W5:Y:S02]  /*3340*/  LDG.E.LTC128B R102, desc[UR54][R2.64+0xa4] ;  /* 0x0000a43602667981 */ /* 0x000164000c1e1920 */
.L_x_72:
[----:B------:R-:W-:Y:S05]  /*3350*/  BSYNC B1 ;  /* 0x0000000000017941 */ /* 0x000fea0003800000 */
.L_x_71:
[----:B-----5:R-:W-:Y:S01]  /*3360*/  FMUL R10, R102, R23 ;  /* 0x00000017660a7220 */ /* 0x020fe20000400000 */
[----:B------:R-:W-:Y:S01]  /*3370*/  ISETP.GT.AND P1, PT, R0, 0x8, P1 ;  /* 0x000000080000780c */ /* 0x000fe20000f24270 */
[----:B------:R-:W-:Y:S02]  /*3380*/  BSSY B1, `(.L_x_73) ;  /* 0x0000005000017945 */ /* 0x000fe40003800000 */
[----:B------:R-:W-:-:S05]  /*3390*/  FFMA R45, R45, R22, R10 ;  /* 0x000000162d2d7223 */ /* 0x000fca000000000a */
[----:B------:R0:W-:Y:S05]  /*33a0*/  @P0 STG.E desc[UR54][R6.64+0xa4], R45 ;  /* 0x0000a42d06000986 */ /* 0x0001ea000c101936 */
[----:B------:R-:W-:Y:S05]  /*33b0*/  @!P1 BRA `(.L_x_74) ;  /* 0x0000000000049947 */ /* 0x000fea0003800000 */
[----:B------:R0:W5:Y:S02]  /*33c0*/  LDG.E.LTC128B R102, desc[UR54][R4.64+0xa0] ;  /* 0x0000a03604667981 */ /* 0x000164000c1e1920 */
.L_x_74:
[----:B------:R-:W-:Y:S05]  /*33d0*/  BSYNC B1 ;  /* 0x0000000000017941 */ /* 0x000fea0003800000 */
.L_x_73:
        /* <DEDUP_REMOVED lines=8> */
.L_x_76:
[----:B------:R-:W-:Y:S05]  /*3460*/  BSYNC B1 ;  /* 0x0000000000017941 */ /* 0x000fea0003800000 */
.L_x_75:
        /* <DEDUP_REMOVED lines=8> */
.L_x_78:
[----:B------:R-:W-:Y:S05]  /*34f0*/  BSYNC B1 ;  /* 0x0000000000017941 */ /* 0x000fea0003800000 */
.L_x_77:
[----:B0----5:R-:W-:Y:S01]  /*3500*/  FMUL R11, R102, R23 ;  /* 0x00000017660b7220 */ /* 0x021fe20000400000 */
[----:B------:R-:W-:Y:S01]  /*3510*/  ISETP.GT.AND P2, PT, R0, RZ, P1 ;  /* 0x000000ff0000720c */ /* 0x000fe20000f44270 */
[----:B------:R-:W-:Y:S02]  /*3520*/  BSSY B1, `(.L_x_79) ;  /* 0x0000005000017945 */ /* 0x000fe40003800000 */
[----:B------:R-:W-:-:S05]  /*3530*/  FFMA R11, R48, R22, R11 ;  /* 0x00000016300b7223 */ /* 0x000fca000000000b */
[----:B------:R0:W-:Y:S05]  /*3540*/  @P3 STG.E desc[UR54][R6.64+0xc0], R11 ;  /* 0x0000c00b06003986 */ /* 0x0001ea000c101936 */
[----:B------:R-:W-:Y:S05]  /*3550*/  @!P2 BRA `(.L_x_80) ;  /* 0x000000000004a947 */ /* 0x000fea0003800000 */
[----:B------:R0:W5:Y:S02]  /*3560*/  LDG.E.LTC128B R102, desc[UR54][R2.64+0xc4] ;  /* 0x0000c43602667981 */ /* 0x000164000c1e1920 */
.L_x_80:
[----:B------:R-:W-:Y:S05]  /*3570*/  BSYNC B1 ;  /* 0x0000000000017941 */ /* 0x000fea0003800000 */
.L_x_79:
[----:B-----5:R-:W-:Y:S01]  /*3580*/  FMUL R10, R102, R23 ;  /* 0x00000017660a7220 */ /* 0x020fe20000400000 */
[----:B------:R-:W-:Y:S01]  /*3590*/  ISETP.GT.AND P0, PT, R0, 0x8, P0 ;  /* 0x000000080000780c */ /* 0x000fe20000704270 */
[----:B------:R-:W-:Y:S02]  /*35a0*/  BSSY B1, `(.L_x_81) ;  /* 0x0000005000017945 */ /* 0x000fe40003800000 */
[----:B------:R-:W-:-:S05]  /*35b0*/  FFMA R49, R49, R22, R10 ;  /* 0x0000001631317223 */ /* 0x000fca000000000a */
[----:B------:R0:W-:Y:S05]  /*35c0*/  @P2 STG.E desc[UR54][R6.64+0xc4], R49 ;  /* 0x0000c43106002986 */ /* 0x0001ea000c101936 */
[----:B------:R-:W-:Y:S05]  /*35d0*/  @!P0 BRA `(.L_x_82) ;  /* 0x0000000000048947 */ /* 0x000fea0003800000 */
[----:B------:R0:W5:Y:S02]  /*35e0*/  LDG.E.LTC128B R102, desc[UR54][R4.64+0xc0] ;  /* 0x0000c03604667981 */ /* 0x000164000c1e1920 */
.L_x_82:
[----:B------:R-:W-:Y:S05]  /*35f0*/  BSYNC B1 ;  /* 0x0000000000017941 */ /* 0x000fea0003800000 */
.L_x_81:
        /* <DEDUP_REMOVED lines=8> */
.L_x_84:
[----:B------:R-:W-:Y:S05]  /*3680*/  BSYNC B1 ;  /* 0x0000000000017941 */ /* 0x000fea0003800000 */
.L_x_83:
        /* <DEDUP_REMOVED lines=8> */
.L_x_86:
[----:B------:R-:W-:Y:S05]  /*3710*/  BSYNC B1 ;  /* 0x0000000000017941 */ /* 0x000fea0003800000 */
.L_x_85:
[----:B0----5:R-:W-:Y:S01]  /*3720*/  FMUL R11, R102, R23 ;  /* 0x00000017660b7220 */ /* 0x021fe20000400000 */
[----:B------:R-:W-:Y:S01]  /*3730*/  ISETP.GT.AND P1, PT, R0, RZ, P0 ;  /* 0x000000ff0000720c */ /* 0x000fe20000724270 */
[----:B------:R-:W-:Y:S02]  /*3740*/  BSSY B1, `(.L_x_87) ;  /* 0x0000005000017945 */ /* 0x000fe40003800000 */
[----:B------:R-:W-:-:S05]  /*3750*/  FFMA R11, R52, R22, R11 ;  /* 0x00000016340b7223 */ /* 0x000fca000000000b */
[----:B------:R0:W-:Y:S05]  /*3760*/  @P3 STG.E desc[UR54][R6.64+0xe0], R11 ;  /* 0x0000e00b06003986 */ /* 0x0001ea000c101936 */
[----:B------:R-:W-:Y:S05]  /*3770*/  @!P1 BRA `(.L_x_88) ;  /* 0x0000000000049947 */ /* 0x000fea0003800000 */
[----:B------:R0:W5:Y:S02]  /*3780*/  LDG.E.LTC128B R102, desc[UR54][R2.64+0xe4] ;  /* 0x0000e43602667981 */ /* 0x000164000c1e1920 */
.L_x_88:
[----:B------:R-:W-:Y:S05]  /*3790*/  BSYNC B1 ;  /* 0x0000000000017941 */ /* 0x000fea0003800000 */
.L_x_87:
[----:B-----5:R-:W-:Y:S01]  /*37a0*/  FMUL R10, R102, R23 ;  /* 0x00000017660a7220 */ /* 0x020fe20000400000 */
[----:B------:R-:W-:Y:S01]  /*37b0*/  ISETP.GT.AND P2, PT, R0, 0x8, P2 ;  /* 0x000000080000780c */ /* 0x000fe20001744270 */
[----:B------:R-:W-:Y:S02]  /*37c0*/  BSSY B1, `(.L_x_89) ;  /* 0x0000005000017945 */ /* 0x000fe40003800000 */
[----:B------:R-:W-:-:S05]  /*37d0*/  FFMA R53, R53, R22, R10 ;  /* 0x0000001635357223 */ /* 0x000fca000000000a */
[----:B------:R0:W-:Y:S05]  /*37e0*/  @P1 STG.E desc[UR54][R6.64+0xe4], R53 ;  /* 0x0000e43506001986 */ /* 0x0001ea000c101936 */
[----:B------:R-:W-:Y:S05]  /*37f0*/  @!P2 BRA `(.L_x_90) ;  /* 0x000000000004a947 */ /* 0x000fea0003800000 */
[----:B------:R0:W5:Y:S02]  /*3800*/  LDG.E.LTC128B R102, desc[UR54][R4.64+0xe0] ;  /* 0x0000e03604667981 */ /* 0x000164000c1e1920 */
.L_x_90:
[----:B------:R-:W-:Y:S05]  /*3810*/  BSYNC B1 ;  /* 0x0000000000017941 */ /* 0x000fea0003800000 */
.L_x_89:
        /* <DEDUP_REMOVED lines=8> */
.L_x_92:
[----:B------:R-:W-:Y:S05]  /*38a0*/  BSYNC B1 ;  /* 0x0000000000017941 */ /* 0x000fea0003800000 */
.L_x_91:
        /* <DEDUP_REMOVED lines=8> */
.L_x_94:
[----:B------:R-:W-:Y:S05]  /*3930*/  BSYNC B1 ;  /* 0x0000000000017941 */ /* 0x000fea0003800000 */
.L_x_93:
[----:B0----5:R-:W-:Y:S01]  /*3940*/  FMUL R11, R102, R23 ;  /* 0x00000017660b7220 */ /* 0x021fe20000400000 */
[----:B------:R-:W-:Y:S01]  /*3950*/  ISETP.GT.AND P0, PT, R0, RZ, P2 ;  /* 0x000000ff0000720c */ /* 0x000fe20001704270 */
[----:B------:R-:W-:Y:S02]  /*3960*/  BSSY B1, `(.L_x_95) ;  /* 0x0000005000017945 */ /* 0x000fe40003800000 */
[----:B------:R-:W-:-:S05]  /*3970*/  FFMA R11, R56, R22, R11 ;  /* 0x00000016380b7223 */ /* 0x000fca000000000b */
[----:B------:R0:W-:Y:S05]  /*3980*/  @P3 STG.E desc[UR54][R6.64+0x100], R11 ;  /* 0x0001000b06003986 */ /* 0x0001ea000c101936 */
[----:B------:R-:W-:Y:S05]  /*3990*/  @!P0 BRA `(.L_x_96) ;  /* 0x0000000000048947 */ /* 0x000fea0003800000 */
[----:B------:R0:W5:Y:S02]  /*39a0*/  LDG.E.LTC128B R102, desc[UR54][R2.64+0x104] ;  /* 0x0001043602667981 */ /* 0x000164000c1e1920 */
.L_x_96:
[----:B------:R-:W-:Y:S05]  /*39b0*/  BSYNC B1 ;  /* 0x0000000000017941 */ /* 0x000fea0003800000 */
.L_x_95:
[----:B-----5:R-:W-:Y:S01]  /*39c0*/  FMUL R10, R102, R23 ;  /* 0x00000017660a7220 */ /* 0x020fe20000400000 */
[----:B------:R-:W-:Y:S01]  /*39d0*/  ISETP.GT.AND P1, PT, R0, 0x8, P1 ;  /* 0x000000080000780c */ /* 0x000fe20000f24270 */
[----:B------:R-:W-:Y:S02]  /*39e0*/  BSSY B1, `(.L_x_97) ;  /* 0x0000005000017945 */ /* 0x000fe40003800000 */
[----:B------:R-:W-:-:S05]  /*39f0*/  FFMA R57, R57, R22, R10 ;  /* 0x0000001639397223 */ /* 0x000fca000000000a */
[----:B------:R0:W-:Y:S05]  /*3a00*/  @P0 STG.E desc[UR54][R6.64+0x104], R57 ;  /* 0x0001043906000986 */ /* 0x0001ea000c101936 */
[----:B------:R-:W-:Y:S05]  /*3a10*/  @!P1 BRA `(.L_x_98) ;  /* 0x0000000000049947 */ /* 0x000fea0003800000 */
[----:B------:R0:W5:Y:S02]  /*3a20*/  LDG.E.LTC128B R102, desc[UR54][R4.64+0x100] ;  /* 0x0001003604667981 */ /* 0x000164000c1e1920 */
.L_x_98:
[----:B------:R-:W-:Y:S05]  /*3a30*/  BSYNC B1 ;  /* 0x0000000000017941 */ /* 0x000fea0003800000 */
.L_x_97:
        /* <DEDUP_REMOVED lines=8> */
.L_x_100:
[----:B------:R-:W-:Y:S05]  /*3ac0*/  BSYNC B1 ;  /* 0x0000000000017941 */ /* 0x000fea0003800000 */
.L_x_99:
        /* <DEDUP_REMOVED lines=8> */
.L_x_102:
[----:B------:R-:W-:Y:S05]  /*3b50*/  BSYNC B1 ;  /* 0x0000000000017941 */ /* 0x000fea0003800000 */
.L_x_101:
[----:B0----5:R-:W-:Y:S01]  /*3b60*/  FMUL R11, R102, R23 ;  /* 0x00000017660b7220 */ /* 0x021fe20000400000 */
[----:B------:R-:W-:Y:S01]  /*3b70*/  ISETP.GT.AND P2, PT, R0, RZ, P1 ;  /* 0x000000ff0000720c */ /* 0x000fe20000f44270 */
[----:B------:R-:W-:Y:S02]  /*3b80*/  BSSY B1, `(.L_x_103) ;  /* 0x0000005000017945 */ /* 0x000fe40003800000 */
[----:B------:R-:W-:-:S05]  /*3b90*/  FFMA R11, R60, R22, R11 ;  /* 0x000000163c0b7223 */ /* 0x000fca000000000b */
[----:B------:R0:W-:Y:S05]  /*3ba0*/  @P3 STG.E desc[UR54][R6.64+0x120], R11 ;  /* 0x0001200b06003986 */ /* 0x0001ea000c101936 */
[----:B------:R-:W-:Y:S05]  /*3bb0*/  @!P2 BRA `(.L_x_104) ;  /* 0x000000000004a947 */ /* 0x000fea0003800000 */
[----:B------:R0:W5:Y:S02]  /*3bc0*/  LDG.E.LTC128B R102, desc[UR54][R2.64+0x124] ;  /* 0x0001243602667981 */ /* 0x000164000c1e1920 */
.L_x_104:
[----:B------:R-:W-:Y:S05]  /*3bd0*/  BSYNC B1 ;  /* 0x0000000000017941 */ /* 0x000fea0003800000 */
.L_x_103:
[----:B-----5:R-:W-:Y:S01]  /*3be0*/  FMUL R10, R102, R23 ;  /* 0x00000017660a7220 */ /* 0x020fe20000400000 */
[----:B------:R-:W-:Y:S01]  /*3bf0*/  ISETP.GT.AND P0, PT, R0, 0x8, P0 ;  /* 0x000000080000780c */ /* 0x000fe20000704270 */
[----:B------:R-:W-:Y:S02]  /*3c00*/  BSSY B1, `(.L_x_105) ;  /* 0x0000005000017945 */ /* 0x000fe40003800000 */
[----:B------:R-:W-:-:S05]  /*3c10*/  FFMA R61, R61, R22, R10 ;  /* 0x000000163d3d7223 */ /* 0x000fca000000000a */
[----:B------:R0:W-:Y:S05]  /*3c20*/  @P2 STG.E desc[UR54][R6.64+0x124], R61 ;  /* 0x0001243d06002986 */ /* 0x0001ea000c101936 */
[----:B------:R-:W-:Y:S05]  /*3c30*/  @!P0 BRA `(.L_x_106) ;  /* 0x0000000000048947 */ /* 0x000fea0003800000 */
[----:B------:R0:W5:Y:S02]  /*3c40*/  LDG.E.LTC128B R102, desc[UR54][R4.64+0x120] ;  /* 0x0001203604667981 */ /* 0x000164000c1e1920 */
.L_x_106:
[----:B------:R-:W-:Y:S05]  /*3c50*/  BSYNC B1 ;  /* 0x0000000000017941 */ /* 0x000fea0003800000 */
.L_x_105:
        /* <DEDUP_REMOVED lines=8> */
.L_x_108:
[----:B------:R-:W-:Y:S05]  /*3ce0*/  BSYNC B1 ;  /* 0x0000000000017941 */ /* 0x000fea0003800000 */
.L_x_107:
        /* <DEDUP_REMOVED lines=8> */
.L_x_110:
[----:B------:R-:W-:Y:S05]  /*3d70*/  BSYNC B1 ;  /* 0x0000000000017941 */ /* 0x000fea0003800000 */
.L_x_109:
[----:B0----5:R-:W-:Y:S01]  /*3d80*/  FMUL R11, R102, R23 ;  /* 0x00000017660b7220 */ /* 0x021fe20000400000 */
[----:B------:R-:W-:Y:S01]  /*3d90*/  ISETP.GT.AND P1, PT, R0, RZ, P0 ;  /* 0x000000ff0000720c */ /* 0x000fe20000724270 */
[----:B------:R-:W-:Y:S02]  /*3da0*/  BSSY B1, `(.L_x_111) ;  /* 0x0000005000017945 */ /* 0x000fe40003800000 */
[----:B------:R-:W-:-:S05]  /*3db0*/  FFMA R11, R64, R22, R11 ;  /* 0x00000016400b7223 */ /* 0x000fca000000000b */
[----:B------:R0:W-:Y:S05]  /*3dc0*/  @P3 STG.E desc[UR54][R6.64+0x140], R11 ;  /* 0x0001400b06003986 */ /* 0x0001ea000c101936 */
[----:B------:R-:W-:Y:S05]  /*3dd0*/  @!P1 BRA `(.L_x_112) ;  /* 0x0000000000049947 */ /* 0x000fea0003800000 */
[----:B------:R0:W5:Y:S02]  /*3de0*/  LDG.E.LTC128B R102, desc[UR54][R2.64+0x144] ;  /* 0x0001443602667981 */ /* 0x000164000c1e1920 */
.L_x_112:
[----:B------:R-:W-:Y:S05]  /*3df0*/  BSYNC B1 ;  /* 0x0000000000017941 */ /* 0x000fea0003800000 */
.L_x_111:
[----:B-----5:R-:W-:Y:S01]  /*3e00*/  FMUL R10, R102, R23 ;  /* 0x00000017660a7220 */ /* 0x020fe20000400000 */
[----:B------:R-:W-:Y:S01]  /*3e10*/  ISETP.GT.AND P2, PT, R0, 0x8, P2 ;  /* 0x000000080000780c */ /* 0x000fe20001744270 */
[----:B------:R-:W-:Y:S02]  /*3e20*/  BSSY B1, `(.L_x_113) ;  /* 0x0000005000017945 */ /* 0x000fe40003800000 */
[----:B------:R-:W-:-:S05]  /*3e30*/  FFMA R65, R65, R22, R10 ;  /* 0x0000001641417223 */ /* 0x000fca000000000a */
[----:B------:R0:W-:Y:S05]  /*3e40*/  @P1 STG.E desc[UR54][R6.64+0x144], R65 ;  /* 0x0001444106001986 */ /* 0x0001ea000c101936 */
[----:B------:R-:W-:Y:S05]  /*3e50*/  @!P2 BRA `(.L_x_114) ;  /* 0x000000000004a947 */ /* 0x000fea0003800000 */
[----:B------:R0:W5:Y:S02]  /*3e60*/  LDG.E.LTC128B R102, desc[UR54][R4.64+0x140] ;  /* 0x0001403604667981 */ /* 0x000164000c1e1920 */
.L_x_114:
[----:B------:R-:W-:Y:S05]  /*3e70*/  BSYNC B1 ;  /* 0x0000000000017941 */ /* 0x000fea0003800000 */
.L_x_113:
        /* <DEDUP_REMOVED lines=8> */
.L_x_116:
[----:B------:R-:W-:Y:S05]  /*3f00*/  BSYNC B1 ;  /* 0x0000000000017941 */ /* 0x000fea0003800000 */
.L_x_115:
        /* <DEDUP_REMOVED lines=8> */
.L_x_118:
[----:B------:R-:W-:Y:S05]  /*3f90*/  BSYNC B1 ;  /* 0x0000000000017941 */ /* 0x000fea0003800000 */
.L_x_117:
[----:B0----5:R-:W-:Y:S01]  /*3fa0*/  FMUL R11, R102, R23 ;  /* 0x00000017660b7220 */ /* 0x021fe20000400000 */
[----:B------:R-:W-:Y:S01]  /*3fb0*/  ISETP.GT.AND P0, PT, R0, RZ, P2 ;  /* 0x000000ff0000720c */ /* 0x000fe20001704270 */
[----:B------:R-:W-:Y:S02]  /*3fc0*/  BSSY B1, `(.L_x_119) ;  /* 0x0000005000017945 */ /* 0x000fe40003800000 */
[----:B------:R-:W-:-:S05]  /*3fd0*/  FFMA R11, R68, R22, R11 ;  /* 0x00000016440b7223 */ /* 0x000fca000000000b */
[----:B------:R0:W-:Y:S05]  /*3fe0*/  @P3 STG.E desc[UR54][R6.64+0x160], R11 ;  /* 0x0001600b06003986 */ /* 0x0001ea000c101936 */
[----:B------:R-:W-:Y:S05]  /*3ff0*/  @!P0 BRA `(.L_x_120) ;  /* 0x0000000000048947 */ /* 0x000fea0003800000 */
[----:B------:R0:W5:Y:S02]  /*4000*/  LDG.E.LTC128B R102, desc[UR54][R2.64+0x164] ;  /* 0x0001643602667981 */ /* 0x000164000c1e1920 */
.L_x_120:
[----:B------:R-:W-:Y:S05]  /*4010*/  BSYNC B1 ;  /* 0x0000000000017941 */ /* 0x000fea0003800000 */
.L_x_119:
[----:B-----5:R-:W-:Y:S01]  /*4020*/  FMUL R10, R102, R23 ;  /* 0x00000017660a7220 */ /* 0x020fe20000400000 */
[----:B------:R-:W-:Y:S01]  /*4030*/  ISETP.GT.AND P1, PT, R0, 0x8, P1 ;  /* 0x000000080000780c */ /* 0x000fe20000f24270 */
[----:B------:R-:W-:Y:S02]  /*4040*/  BSSY B1, `(.L_x_121) ;  /* 0x0000005000017945 */ /* 0x000fe40003800000 */
[----:B------:R-:W-:-:S05]  /*4050*/  FFMA R69, R69, R22, R10 ;  /* 0x0000001645457223 */ /* 0x000fca000000000a */
[----:B------:R0:W-:Y:S05]  /*4060*/  @P0 STG.E desc[UR54][R6.64+0x164], R69 ;  /* 0x0001644506000986 */ /* 0x0001ea000c101936 */
[----:B------:R-:W-:Y:S05]  /*4070*/  @!P1 BRA `(.L_x_122) ;  /* 0x0000000000049947 */ /* 0x000fea0003800000 */
[----:B------:R0:W5:Y:S02]  /*4080*/  LDG.E.LTC128B R102, desc[UR54][R4.64+0x160] ;  /* 0x0001603604667981 */ /* 0x000164000c1e1920 */
.L_x_122:
[----:B------:R-:W-:Y:S05]  /*4090*/  BSYNC B1 ;  /* 0x0000000000017941 */ /* 0x000fea0003800000 */
.L_x_121:
        /* <DEDUP_REMOVED lines=8> */
.L_x_124:
[----:B------:R-:W-:Y:S05]  /*4120*/  BSYNC B1 ;  /* 0x0000000000017941 */ /* 0x000fea0003800000 */
.L_x_123:
        /* <DEDUP_REMOVED lines=8> */
.L_x_126:
[----:B------:R-:W-:Y:S05]  /*41b0*/  BSYNC B1 ;  /* 0x0000000000017941 */ /* 0x000fea0003800000 */
.L_x_125:
[----:B0----5:R-:W-:Y:S01]  /*41c0*/  FMUL R11, R102, R23 ;  /* 0x00000017660b7220 */ /* 0x021fe20000400000 */
[----:B------:R-:W-:Y:S01]  /*41d0*/  ISETP.GT.AND P2, PT, R0, RZ, P1 ;  /* 0x000000ff0000720c */ /* 0x000fe20000f44270 */
[----:B------:R-:W-:Y:S02]  /*41e0*/  BSSY B1, `(.L_x_127) ;  /* 0x0000005000017945 */ /* 0x000fe40003800000 */
[----:B------:R-:W-:-:S05]  /*41f0*/  FFMA R11, R72, R22, R11 ;  /* 0x00000016480b7223 */ /* 0x000fca000000000b */
[----:B------:R0:W-:Y:S05]  /*4200*/  @P3 STG.E desc[UR54][R6.64+0x180], R11 ;  /* 0x0001800b06003986 */ /* 0x0001ea000c101936 */
[----:B------:R-:W-:Y:S05]  /*4210*/  @!P2 BRA `(.L_x_128) ;  /* 0x000000000004a947 */ /* 0x000fea0003800000 */
[----:B------:R0:W5:Y:S02]  /*4220*/  LDG.E.LTC128B R102, desc[UR54][R2.64+0x184] ;  /* 0x0001843602667981 */ /* 0x000164000c1e1920 */
.L_x_128:
[----:B------:R-:W-:Y:S05]  /*4230*/  BSYNC B1 ;  /* 0x0000000000017941 */ /* 0x000fea0003800000 */
.L_x_127:
[----:B-----5:R-:W-:Y:S01]  /*4240*/  FMUL R10, R102, R23 ;  /* 0x00000017660a7220 */ /* 0x020fe20000400000 */
[----:B------:R-:W-:Y:S01]  /*4250*/  ISETP.GT.AND P0, PT, R0, 0x8, P0 ;  /* 0x000000080000780c */ /* 0x000fe20000704270 */
[----:B------:R-:W-:Y:S02]  /*4260*/  BSSY B1, `(.L_x_129) ;  /* 0x0000005000017945 */ /* 0x000fe40003800000 */
[----:B------:R-:W-:-:S05]  /*4270*/  FFMA R73, R73, R22, R10 ;  /* 0x0000001649497223 */ /* 0x000fca000000000a */
[----:B------:R0:W-:Y:S05]  /*4280*/  @P2 STG.E desc[UR54][R6.64+0x184], R73 ;  /* 0x0001844906002986 */ /* 0x0001ea000c101936 */
[----:B------:R-:W-:Y:S05]  /*4290*/  @!P0 BRA `(.L_x_130) ;  /* 0x0000000000048947 */ /* 0x000fea0003800000 */
[----:B------:R0:W5:Y:S02]  /*42a0*/  LDG.E.LTC128B R102, desc[UR54][R4.64+0x180] ;  /* 0x0001803604667981 */ /* 0x000164000c1e1920 */
.L_x_130:
[----:B------:R-:W-:Y:S05]  /*42b0*/  BSYNC B1 ;  /* 0x0000000000017941 */ /* 0x000fea0003800000 */
.L_x_129:
        /* <DEDUP_REMOVED lines=8> */
.L_x_132:
[----:B------:R-:W-:Y:S05]  /*4340*/  BSYNC B1 ;  /* 0x0000000000017941 */ /* 0x000fea0003800000 */
.L_x_131:
        /* <DEDUP_REMOVED lines=8> */
.L_x_134:
[----:B------:R-:W-:Y:S05]  /*43d0*/  BSYNC B1 ;  /* 0x0000000000017941 */ /* 0x000fea0003800000 */
.L_x_133:
[----:B0----5:R-:W-:Y:S01]  /*43e0*/  FMUL R11, R102, R23 ;  /* 0x00000017660b7220 */ /* 0x021fe20000400000 */
[----:B------:R-:W-:Y:S01]  /*43f0*/  ISETP.GT.AND P1, PT, R0, RZ, P0 ;  /* 0x000000ff0000720c */ /* 0x000fe20000724270 */
[----:B------:R-:W-:Y:S02]  /*4400*/  BSSY B1, `(.L_x_135) ;  /* 0x0000005000017945 */ /* 0x000fe40003800000 */
[----:B------:R-:W-:-:S05]  /*4410*/  FFMA R11, R76, R22, R11 ;  /* 0x000000164c0b7223 */ /* 0x000fca000000000b */
[----:B------:R0:W-:Y:S05]  /*4420*/  @P3 STG.E desc[UR54][R6.64+0x1a0], R11 ;  /* 0x0001a00b06003986 */ /* 0x0001ea000c101936 */
[----:B------:R-:W-:Y:S05]  /*4430*/  @!P1 BRA `(.L_x_136) ;  /* 0x0000000000049947 */ /* 0x000fea0003800000 */
[----:B------:R0:W5:Y:S02]  /*4440*/  LDG.E.LTC128B R102, desc[UR54][R2.64+0x1a4] ;  /* 0x0001a43602667981 */ /* 0x000164000c1e1920 */
.L_x_136:
[----:B------:R-:W-:Y:S05]  /*4450*/  BSYNC B1 ;  /* 0x0000000000017941 */ /* 0x000fea0003800000 */
.L_x_135:
[----:B-----5:R-:W-:Y:S01]  /*4460*/  FMUL R10, R102, R23 ;  /* 0x00000017660a7220 */ /* 0x020fe20000400000 */
[----:B------:R-:W-:Y:S01]  /*4470*/  ISETP.GT.AND P2, PT, R0, 0x8, P2 ;  /* 0x000000080000780c */ /* 0x000fe20001744270 */
[----:B------:R-:W-:Y:S02]  /*4480*/  BSSY B1, `(.L_x_137) ;  /* 0x0000005000017945 */ /* 0x000fe40003800000 */
[----:B------:R-:W-:-:S05]  /*4490*/  FFMA R77, R77, R22, R10 ;  /* 0x000000164d4d7223 */ /* 0x000fca000000000a */
[----:B------:R0:W-:Y:S05]  /*44a0*/  @P1 STG.E desc[UR54][R6.64+0x1a4], R77 ;  /* 0x0001a44d06001986 */ /* 0x0001ea000c101936 */
[----:B------:R-:W-:Y:S05]  /*44b0*/  @!P2 BRA `(.L_x_138) ;  /* 0x000000000004a947 */ /* 0x000fea0003800000 */
[----:B------:R0:W5:Y:S02]  /*44c0*/  LDG.E.LTC128B R102, desc[UR54][R4.64+0x1a0] ;  /* 0x0001a03604667981 */ /* 0x000164000c1e1920 */
.L_x_138:
[----:B------:R-:W-:Y:S05]  /*44d0*/  BSYNC B1 ;  /* 0x0000000000017941 */ /* 0x000fea0003800000 */
.L_x_137:
        /* <DEDUP_REMOVED lines=8> */
.L_x_140:
[----:B------:R-:W-:Y:S05]  /*4560*/  BSYNC B1 ;  /* 0x0000000000017941 */ /* 0x000fea0003800000 */
.L_x_139:
        /* <DEDUP_REMOVED lines=8> */
.L_x_142:
[----:B------:R-:W-:Y:S05]  /*45f0*/  BSYNC B1 ;  /* 0x0000000000017941 */ /* 0x000fea0003800000 */
.L_x_141:
[----:B0----5:R-:W-:Y:S01]  /*4600*/  FMUL R11, R102, R23 ;  /* 0x00000017660b7220 */ /* 0x021fe20000400000 */
[----:B------:R-:W-:Y:S01]  /*4610*/  ISETP.GT.AND P0, PT, R0, RZ, P2 ;  /* 0x000000ff0000720c */ /* 0x000fe20001704270 */
[----:B------:R-:W-:Y:S02]  /*4620*/  BSSY B1, `(.L_x_143) ;  /* 0x0000005000017945 */ /* 0x000fe40003800000 */
[----:B------:R-:W-:-:S05]  /*4630*/  FFMA R11, R80, R22, R11 ;  /* 0x00000016500b7223 */ /* 0x000fca000000000b */
[----:B------:R0:W-:Y:S05]  /*4640*/  @P3 STG.E desc[UR54][R6.64+0x1c0], R11 ;  /* 0x0001c00b06003986 */ /* 0x0001ea000c101936 */
[----:B------:R-:W-:Y:S05]  /*4650*/  @!P0 BRA `(.L_x_144) ;  /* 0x0000000000048947 */ /* 0x000fea0003800000 */
[----:B------:R0:W5:Y:S02]  /*4660*/  LDG.E.LTC128B R102, desc[UR54][R2.64+0x1c4] ;  /* 0x0001c43602667981 */ /* 0x000164000c1e1920 */
.L_x_144:
[----:B------:R-:W-:Y:S05]  /*4670*/  BSYNC B1 ;  /* 0x0000000000017941 */ /* 0x000fea0003800000 */
.L_x_143:
[----:B-----5:R-:W-:Y:S01]  /*4680*/  FMUL R10, R102, R23 ;  /* 0x00000017660a7220 */ /* 0x020fe20000400000 */
[----:B------:R-:W-:Y:S01]  /*4690*/  ISETP.GT.AND P1, PT, R0, 0x8, P1 ;  /* 0x000000080000780c */ /* 0x000fe20000f24270 */
[----:B------:R-:W-:Y:S02]  /*46a0*/  BSSY B1, `(.L_x_145) ;  /* 0x0000005000017945 */ /* 0x000fe40003800000 */
[----:B------:R-:W-:-:S05]  /*46b0*/  FFMA R81, R81, R22, R10 ;  /* 0x0000001651517223 */ /* 0x000fca000000000a */
[----:B------:R0:W-:Y:S05]  /*46c0*/  @P0 STG.E desc[UR54][R6.64+0x1c4], R81 ;  /* 0x0001c45106000986 */ /* 0x0001ea000c101936 */
[----:B------:R-:W-:Y:S05]  /*46d0*/  @!P1 BRA `(.L_x_146) ;  /* 0x0000000000049947 */ /* 0x000fea0003800000 */
[----:B------:R0:W5:Y:S02]  /*46e0*/  LDG.E.LTC128B R102, desc[UR54][R4.64+0x1c0] ;  /* 0x0001c03604667981 */ /* 0x000164000c1e1920 */
.L_x_146:
[----:B------:R-:W-:Y:S05]  /*46f0*/  BSYNC B1 ;  /* 0x0000000000017941 */ /* 0x000fea0003800000 */
.L_x_145:
        /* <DEDUP_REMOVED lines=8> */
.L_x_148:
[----:B------:R-:W-:Y:S05]  /*4780*/  BSYNC B1 ;  /* 0x0000000000017941 */ /* 0x000fea0003800000 */
.L_x_147:
        /* <DEDUP_REMOVED lines=8> */
.L_x_150:
[----:B------:R-:W-:Y:S05]  /*4810*/  BSYNC B1 ;  /* 0x0000000000017941 */ /* 0x000fea0003800000 */
.L_x_149:
[----:B0----5:R-:W-:Y:S01]  /*4820*/  FMUL R11, R102, R23 ;  /* 0x00000017660b7220 */ /* 0x021fe20000400000 */
[----:B------:R-:W-:Y:S01]  /*4830*/  ISETP.GT.AND P2, PT, R0, RZ, P1 ;  /* 0x000000ff0000720c */ /* 0x000fe20000f44270 */
[----:B------:R-:W-:Y:S02]  /*4840*/  BSSY B1, `(.L_x_151) ;  /* 0x0000005000017945 */ /* 0x000fe40003800000 */
[----:B------:R-:W-:-:S05]  /*4850*/  FFMA R11, R84, R22, R11 ;  /* 0x00000016540b7223 */ /* 0x000fca000000000b */
[----:B------:R0:W-:Y:S05]  /*4860*/  @P3 STG.E desc[UR54][R6.64+0x1e0], R11 ;  /* 0x0001e00b06003986 */ /* 0x0001ea000c101936 */
[----:B------:R-:W-:Y:S05]  /*4870*/  @!P2 BRA `(.L_x_152) ;  /* 0x000000000004a947 */ /* 0x000fea0003800000 */
[----:B------:R0:W5:Y:S02]  /*4880*/  LDG.E.LTC128B R102, desc[UR54][R2.64+0x1e4] ;  /* 0x0001e43602667981 */ /* 0x000164000c1e1920 */
.L_x_152:
[----:B------:R-:W-:Y:S05]  /*4890*/  BSYNC B1 ;  /* 0x0000000000017941 */ /* 0x000fea0003800000 */
.L_x_151:
[----:B01--45:R-:W-:Y:S01]  /*48a0*/  FMUL R2, R102, R23 ;  /* 0x0000001766027220 */ /* 0x033fe20000400000 */
[----:B------:R-:W-:Y:S01]  /*48b0*/  ISETP.GT.AND P0, PT, R0, 0x8, P0 ;  /* 0x000000080000780c */ /* 0x000fe20000704270 */
[----:B------:R-:W-:Y:S02]  /*48c0*/  BSSY B1, `(.L_x_153) ;  /* 0x0000005000017945 */ /* 0x000fe40003800000 */
[----:B------:R-:W-:-:S05]  /*48d0*/  FFMA R85, R85, R22, R2 ;  /* 0x0000001655557223 */ /* 0x000fca0000000002 */
[----:B------:R0:W-:Y:S05]  /*48e0*/  @P2 STG.E desc[UR54][R6.64+0x1e4], R85 ;  /* 0x0001e45506002986 */ /* 0x0001ea000c101936 */
[----:B------:R-:W-:Y:S05]  /*48f0*/  @!P0 BRA `(.L_x_154) ;  /* 0x0000000000048947 */ /* 0x000fea0003800000 */
[----:B------:R1:W5:Y:S02]  /*4900*/  LDG.E.LTC128B R102, desc[UR54][R4.64+0x1e0] ;  /* 0x0001e03604667981 */ /* 0x000364000c1e1920 */
.L_x_154:
[----:B------:R-:W-:Y:S05]  /*4910*/  BSYNC B1 ;  /* 0x0000000000017941 */ /* 0x000fea0003800000 */
.L_x_153:
[----:B-----5:R-:W-:Y:S01]  /*4920*/  FMUL R3, R102, R23 ;  /* 0x0000001766037220 */ /* 0x020fe20000400000 */
[----:B------:R-:W-:Y:S01]  /*4930*/  @P0 IMAD.MOV.U32 R2, RZ, RZ, R8 ;  /* 0x000000ffff020224 */ /* 0x000fe200078e0008 */
[----:B------:R-:W-:Y:S01]  /*4940*/  ISETP.GT.AND P1, PT, R0, 0x8, P1 ;  /* 0x000000080000780c */ /* 0x000fe20000f24270 */
[----:B------:R-:W-:Y:S01]  /*4950*/  BSSY B1, `(.L_x_155) ;  /* 0x0000006000017945 */ /* 0x000fe20003800000 */
[----:B0-2---:R-:W-:Y:S01]  /*4960*/  FFMA R7, R86, R22, R3 ;  /* 0x0000001656077223 */ /* 0x005fe20000000003 */
[----:B------:R-:W-:-:S05]  /*4970*/  @P0 IMAD.MOV.U32 R3, RZ, RZ, R9 ;  /* 0x000000ffff030224 */ /* 0x000fca00078e0009 */
[----:B------:R0:W-:Y:S05]  /*4980*/  @P0 STG.E desc[UR54][R2.64+0x1e0], R7 ;  /* 0x0001e00702000986 */ /* 0x0001ea000c101936 */
[----:B------:R-:W-:Y:S05]  /*4990*/  @!P1 BRA `(.L_x_156) ;  /* 0x0000000000049947 */ /* 0x000fea0003800000 */
[----:B------:R2:W5:Y:S02]  /*49a0*/  LDG.E.LTC128B R102, desc[UR54][R4.64+0x1e4] ;  /* 0x0001e43604667981 */ /* 0x000564000c1e1920 */
.L_x_156:
[----:B------:R-:W-:Y:S05]  /*49b0*/  BSYNC B1 ;  /* 0x0000000000017941 */ /* 0x000fea0003800000 */
.L_x_155:
[----:B-----5:R-:W-:-:S04]  /*49c0*/  FMUL R102, R102, R23 ;  /* 0x0000001766667220 */ /* 0x020fc80000400000 */
[----:B------:R-:W-:Y:S01]  /*49d0*/  FFMA R87, R87, R22, R102 ;  /* 0x0000001657577223 */ /* 0x000fe20000000066 */
[----:B------:R-:W-:Y:S06]  /*49e0*/  @!P1 BRA `(.L_x_157) ;  /* 0x0000000c00a09947 */ /* 0x000fec0003800000 */
[----:B------:R4:W-:Y:S01]  /*49f0*/  STG.E desc[UR54][R8.64+0x1e4], R87 ;  /* 0x0001e45708007986 */ /* 0x0009e2000c101936 */
[----:B------:R-:W-:Y:S05]  /*4a00*/  BRA `(.L_x_157) ;  /* 0x0000000c00987947 */ /* 0x000fea0003800000 */
.L_x_32:
[----:B------:R-:W-:Y:S01]  /*4a10*/  ULDC.64 UR4, c[0x0][0x5c0] ;  /* 0x0001700000047ab9 */ /* 0x000fe20000000a00 */
[----:B------:R-:W-:Y:S01]  /*4a20*/  ISETP.GT.AND P5, PT, R18, 0x1, PT ;  /* 0x000000011200780c */ /* 0x000fe20003fa4270 */
[-C--:B------:R-:W-:Y:S01]  /*4a30*/  FMUL R25, R25, R22.reuse ;  /* 0x0000001619197220 */ /* 0x080fe20000400000 */
[----:B------:R-:W-:Y:S01]  /*4a40*/  LEA R2, P1, R100, UR4, 0x2 ;  /* 0x0000000464027c11 */ /* 0x000fe2000f8210ff */
[-C--:B------:R-:W-:Y:S01]  /*4a50*/  FMUL R9, R26, R22.reuse ;  /* 0x000000161a097220 */ /* 0x080fe20000400000 */
[----:B------:R-:W-:Y:S01]  /*4a60*/  ISETP.GT.AND P3, PT, R0, RZ, P5 ;  /* 0x000000ff0000720c */ /* 0x000fe20002f64270 */
[-C--:B------:R-:W-:Y:S01]  /*4a70*/  FMUL R27, R27, R22.reuse ;  /* 0x000000161b1b7220 */ /* 0x080fe20000400000 */
[----:B------:R-:W-:Y:S01]  /*4a80*/  LEA.HI.X R3, R100, UR5, R7, 0x2, P1 ;  /* 0x0000000564037c11 */ /* 0x000fe200088f1407 */
[-C--:B------:R-:W-:Y:S01]  /*4a90*/  FMUL R7, R24, R22.reuse ;  /* 0x0000001618077220 */ /* 0x080fe20000400000 */
[C---:B------:R-:W-:Y:S01]  /*4aa0*/  ISETP.GT.AND P0, PT, R0.reuse, 0x8, P0 ;  /* 0x000000080000780c */ /* 0x040fe20000704270 */
[-C--:B------:R-:W-:Y:S01]  /*4ab0*/  FMUL R29, R29, R22.reuse ;  /* 0x000000161d1d7220 */ /* 0x080fe20000400000 */
[----:B------:R-:W-:Y:S01]  /*4ac0*/  ISETP.GT.AND P5, PT, R0, 0x8, P5 ;  /* 0x000000080000780c */ /* 0x000fe20002fa4270 */
[-C--:B------:R-:W-:Y:S01]  /*4ad0*/  FMUL R11, R30, R22.reuse ;  /* 0x000000161e0b7220 */ /* 0x080fe20000400000 */
[----:B------:R0:W-:Y:S01]  /*4ae0*/  @P2 STG.E desc[UR54][R2.64], R7 ;  /* 0x0000000702002986 */ /* 0x0001e2000c101936 */
[C---:B------:R-:W-:Y:S01]  /*4af0*/  ISETP.GT.AND P2, PT, R18.reuse, 0x8, PT ;  /* 0x000000081200780c */ /* 0x040fe20003f44270 */
[-C--:B------:R-:W-:Y:S01]  /*4b00*/  FMUL R31, R31, R22.reuse ;  /* 0x000000161f1f7220 */ /* 0x080fe20000400000 */
[----:B------:R-:W-:Y:S01]  /*4b10*/  SHF.L.U64.HI R5, R93, 0x2, R92 ;  /* 0x000000025d057819 */ /* 0x000fe2000001025c */
[----:B------:R-:W-:Y:S01]  /*4b20*/  FMUL R33, R33, R22 ;  /* 0x0000001621217220 */ /* 0x000fe20000400000 */
[----:B------:R-:W-:Y:S01]  /*4b30*/  LEA R4, P6, R93, R2, 0x2 ;  /* 0x000000025d047211 */ /* 0x000fe200078c10ff */
[----:B------:R-:W-:Y:S01]  /*4b40*/  @P3 STG.E desc[UR54][R2.64+0x4], R25 ;  /* 0x0000041902003986 */ /* 0x000fe2000c101936 */
[----:B------:R-:W-:Y:S01]  /*4b50*/  ISETP.GT.AND P1, PT, R18, 0x9, PT ;  /* 0x000000091200780c */ /* 0x000fe20003f24270 */
[-C--:B------:R-:W-:Y:S01]  /*4b60*/  FMUL R35, R35, R22.reuse ;  /* 0x0000001623237220 */ /* 0x080fe20000400000 */
[C---:B------:R-:W-:Y:S01]  /*4b70*/  ISETP.GT.AND P4, PT, R0.reuse, RZ, P2 ;  /* 0x000000ff0000720c */ /* 0x040fe20001784270 */
[----:B------:R-:W-:Y:S01]  /*4b80*/  IMAD.X R5, R5, 0x1, R3, P6 ;  /* 0x0000000105057824 */ /* 0x000fe200030e0603 */
[----:B------:R-:W-:Y:S01]  /*4b90*/  ISETP.GT.AND P3, PT, R0, RZ, P1 ;  /* 0x000000ff0000720c */ /* 0x000fe20000f64270 */
[-C--:B0-----:R-:W-:Y:S01]  /*4ba0*/  FMUL R7, R28, R22.reuse ;  /* 0x000000161c077220 */ /* 0x081fe20000400000 */
[C---:B------:R-:W-:Y:S01]  /*4bb0*/  ISETP.GT.AND P2, PT, R0.reuse, 0x8, P2 ;  /* 0x000000080000780c */ /* 0x040fe20001744270 */
[-C--:B------:R-:W-:Y:S01]  /*4bc0*/  FMUL R37, R37, R22.reuse ;  /* 0x0000001625257220 */ /* 0x080fe20000400000 */
[----:B------:R-:W-:Y:S01]  /*4bd0*/  ISETP.GT.AND P1, PT, R0, 0x8, P1 ;  /* 0x000000080000780c */ /* 0x000fe20000f24270 */
[----:B------:R0:W-:Y:S01]  /*4be0*/  @P0 STG.E desc[UR54][R4.64], R9 ;  /* 0x0000000904000986 */ /* 0x0001e2000c101936 */
[C---:B------:R-:W-:Y:S01]  /*4bf0*/  ISETP.GT.AND P0, PT, R18.reuse, 0x10, PT ;  /* 0x000000101200780c */ /* 0x040fe20003f04270 */
[-C--:B------:R-:W-:Y:S01]  /*4c00*/  FMUL R39, R39, R22.reuse ;  /* 0x0000001627277220 */ /* 0x080fe20000400000 */
[-C--:B------:R-:W-:Y:S01]  /*4c10*/  FMUL R41, R41, R22.reuse ;  /* 0x0000001629297220 */ /* 0x080fe20000400000 */
[----:B------:R-:W-:Y:S01]  /*4c20*/  @P5 STG.E desc[UR54][R4.64+0x4], R27 ;  /* 0x0000041b04005986 */ /* 0x000fe2000c101936 */
[----:B------:R-:W-:Y:S01]  /*4c30*/  ISETP.GT.AND P5, PT, R18, 0x11, PT ;  /* 0x000000111200780c */ /* 0x000fe20003fa4270 */
[-C--:B------:R-:W-:Y:S01]  /*4c40*/  FMUL R43, R43, R22.reuse ;  /* 0x000000162b2b7220 */ /* 0x080fe20000400000 */
[-C--:B------:R-:W-:Y:S01]  /*4c50*/  FMUL R45, R45, R22.reuse ;  /* 0x000000162d2d7220 */ /* 0x080fe20000400000 */
[----:B------:R1:W-:Y:S01]  /*4c60*/  @P4 STG.E desc[UR54][R2.64+0x20], R7 ;  /* 0x0000200702004986 */ /* 0x0003e2000c101936 */
[C---:B------:R-:W-:Y:S01]  /*4c70*/  ISETP.GT.AND P4, PT, R0.reuse, RZ, P0 ;  /* 0x000000ff0000720c */ /* 0x040fe20000784270 */
[-C--:B------:R-:W-:Y:S01]  /*4c80*/  FMUL R47, R47, R22.reuse ;  /* 0x000000162f2f7220 */ /* 0x080fe20000400000 */
[-C--:B------:R-:W-:Y:S01]  /*4c90*/  FMUL R49, R49, R22.reuse ;  /* 0x0000001631317220 */ /* 0x080fe20000400000 */
[----:B------:R-:W-:Y:S01]  /*4ca0*/  @P3 STG.E desc[UR54][R2.64+0x24], R29 ;  /* 0x0000241d02003986 */ /* 0x000fe2000c101936 */
[----:B------:R-:W-:Y:S01]  /*4cb0*/  ISETP.GT.AND P3, PT, R0, RZ, P5 ;  /* 0x000000ff0000720c */ /* 0x000fe20002f64270 */
[-C--:B0-----:R-:W-:Y:S01]  /*4cc0*/  FMUL R9, R32, R22.reuse ;  /* 0x0000001620097220 */ /* 0x081fe20000400000 */
[-C--:B------:R-:W-:Y:S01]  /*4cd0*/  FMUL R51, R51, R22.reuse ;  /* 0x0000001633337220 */ /* 0x080fe20000400000 */
[----:B------:R0:W-:Y:S01]  /*4ce0*/  @P2 STG.E desc[UR54][R4.64+0x20], R11 ;  /* 0x0000200b04002986 */ /* 0x0001e2000c101936 */
[----:B------:R-:W-:Y:S01]  /*4cf0*/  ISETP.GT.AND P2, PT, R0, 0x8, P5 ;  /* 0x000000080000780c */ /* 0x000fe20002f44270 */
[-C--:B------:R-:W-:Y:S01]  /*4d00*/  FMUL R53, R53, R22.reuse ;  /* 0x0000001635357220 */ /* 0x080fe20000400000 */
[----:B------:R-:W-:Y:S01]  /*4d10*/  ISETP.GT.AND P5, PT, R18, 0x18, PT ;  /* 0x000000181200780c */ /* 0x000fe20003fa4270 */
[----:B------:R-:W-:Y:S01]  /*4d20*/  @P1 STG.E desc[UR54][R4.64+0x24], R31 ;  /* 0x0000241f04001986 */ /* 0x000fe2000c101936 */
[----:B------:R-:W-:Y:S01]  /*4d30*/  ISETP.GT.AND P1, PT, R0, 0x8, P0 ;  /* 0x000000080000780c */ /* 0x000fe20000724270 */
[-C--:B-1----:R-:W-:Y:S01]  /*4d40*/  FMUL R7, R34, R22.reuse ;  /* 0x0000001622077220 */ /* 0x082fe20000400000 */
[----:B------:R-:W-:Y:S01]  /*4d50*/  ISETP.GT.AND P0, PT, R18, 0x19, PT ;  /* 0x000000191200780c */ /* 0x000fe20003f04270 */
[----:B------:R1:W-:Y:S01]  /*4d60*/  @P4 STG.E desc[UR54][R2.64+0x40], R9 ;  /* 0x0000400902004986 */ /* 0x0003e2000c101936 */
[C---:B------:R-:W-:Y:S01]  /*4d70*/  ISETP.GT.AND P4, PT, R0.reuse, RZ, P5 ;  /* 0x000000ff0000720c */ /* 0x040fe20002f84270 */
[-C--:B------:R-:W-:Y:S01]  /*4d80*/  FMUL R55, R55, R22.reuse ;  /* 0x0000001637377220 */ /* 0x080fe20000400000 */
[-C--:B------:R-:W-:Y:S01]  /*4d90*/  FMUL R57, R57, R22.reuse ;  /* 0x0000001639397220 */ /* 0x080fe20000400000 */
[----:B------:R-:W-:Y:S01]  /*4da0*/  @P3 STG.E desc[UR54][R2.64+0x44], R33 ;  /* 0x0000442102003986 */ /* 0x000fe2000c101936 */
[----:B------:R-:W-:Y:S01]  /*4db0*/  ISETP.GT.AND P3, PT, R0, RZ, P0 ;  /* 0x000000ff0000720c */ /* 0x000fe20000764270 */
[-C--:B0-----:R-:W-:Y:S01]  /*4dc0*/  FMUL R11, R38, R22.reuse ;  /* 0x00000016260b7220 */ /* 0x081fe20000400000 */
[----:B------:R-:W-:Y:S01]  /*4dd0*/  ISETP.GT.AND P0, PT, R0, 0x8, P0 ;  /* 0x000000080000780c */ /* 0x000fe20000704270 */
[-C--:B------:R-:W-:Y:S01]  /*4de0*/  FMUL R59, R59, R22.reuse ;  /* 0x000000163b3b7220 */ /* 0x080fe20000400000 */
[-C--:B------:R-:W-:Y:S01]  /*4df0*/  FMUL R61, R61, R22.reuse ;  /* 0x000000163d3d7220 */ /* 0x080fe20000400000 */
[----:B------:R0:W-:Y:S01]  /*4e00*/  @P1 STG.E desc[UR54][R4.64+0x40], R7 ;  /* 0x0000400704001986 */ /* 0x0001e2000c101936 */
[----:B------:R-:W-:Y:S01]  /*4e10*/  ISETP.GT.AND P1, PT, R18, 0x20, PT ;  /* 0x000000201200780c */ /* 0x000fe20003f24270 */
[-C--:B-1----:R-:W-:Y:S01]  /*4e20*/  FMUL R9, R36, R22.reuse ;  /* 0x0000001624097220 */ /* 0x082fe20000400000 */
[-C--:B------:R-:W-:Y:S01]  /*4e30*/  FMUL R63, R63, R22.reuse ;  /* 0x000000163f3f7220 */ /* 0x080fe20000400000 */
[----:B------:R-:W-:Y:S01]  /*4e40*/  @P2 STG.E desc[UR54][R4.64+0x44], R35 ;  /* 0x0000442304002986 */ /* 0x000fe2000c101936 */
[----:B------:R-:W-:Y:S01]  /*4e50*/  ISETP.GT.AND P2, PT, R0, 0x8, P5 ;  /* 0x000000080000780c */ /* 0x000fe20002f44270 */
[-C--:B------:R-:W-:Y:S01]  /*4e60*/  FMUL R65, R65, R22.reuse ;  /* 0x0000001641417220 */ /* 0x080fe20000400000 */
[----:B------:R-:W-:Y:S01]  /*4e70*/  ISETP.GT.AND P5, PT, R18, 0x21, PT ;  /* 0x000000211200780c */ /* 0x000fe20003fa4270 */
[----:B------:R1:W-:Y:S01]  /*4e80*/  @P4 STG.E desc[UR54][R2.64+0x60], R9 ;  /* 0x0000600902004986 */ /* 0x0003e2000c101936 */
[C---:B------:R-:W-:Y:S01]  /*4e90*/  ISETP.GT.AND P4, PT, R0.reuse, RZ, P1 ;  /* 0x000000ff0000720c */ /* 0x040fe20000f84270 */
[-C--:B------:R-:W-:Y:S01]  /*4ea0*/  FMUL R67, R67, R22.reuse ;  /* 0x0000001643437220 */ /* 0x080fe20000400000 */
[C---:B------:R-:W-:Y:S01]  /*4eb0*/  ISETP.GT.AND P1, PT, R0.reuse, 0x8, P1 ;  /* 0x000000080000780c */ /* 0x040fe20000f24270 */
[----:B------:R-:W-:Y:S01]  /*4ec0*/  @P3 STG.E desc[UR54][R2.64+0x64], R37 ;  /* 0x0000642502003986 */ /* 0x000fe2000c101936 */
[----:B------:R-:W-:Y:S01]  /*4ed0*/  ISETP.GT.AND P3, PT, R0, RZ, P5 ;  /* 0x000000ff0000720c */ /* 0x000fe20002f64270 */
[-C--:B0-----:R-:W-:Y:S01]  /*4ee0*/  FMUL R7, R40, R22.reuse ;  /* 0x0000001628077220 */ /* 0x081fe20000400000 */
[-C--:B------:R-:W-:Y:S01]  /*4ef0*/  FMUL R69, R69, R22.reuse ;  /* 0x0000001645457220 */ /* 0x080fe20000400000 */
[-C--:B------:R-:W-:Y:S01]  /*4f00*/  FMUL R71, R71, R22.reuse ;  /* 0x0000001647477220 */ /* 0x080fe20000400000 */
[-C--:B------:R-:W-:Y:S01]  /*4f10*/  FMUL R73, R73, R22.reuse ;  /* 0x0000001649497220 */ /* 0x080fe20000400000 */
[----:B------:R0:W-:Y:S01]  /*4f20*/  @P2 STG.E desc[UR54][R4.64+0x60], R11 ;  /* 0x0000600b04002986 */ /* 0x0001e2000c101936 */
[----:B------:R-:W-:Y:S01]  /*4f30*/  ISETP.GT.AND P2, PT, R0, 0x8, P5 ;  /* 0x000000080000780c */ /* 0x000fe20002f44270 */
[-C--:B-1----:R-:W-:Y:S01]  /*4f40*/  FMUL R9, R42, R22.reuse ;  /* 0x000000162a097220 */ /* 0x082fe20000400000 */
[C---:B------:R-:W-:Y:S01]  /*4f50*/  ISETP.GT.AND P5, PT, R18.reuse, 0x28, PT ;  /* 0x000000281200780c */ /* 0x040fe20003fa4270 */
        /* <DEDUP_REMOVED lines=12> */
[----:B------:R0:W-:Y:S01]  /*5020*/  @P1 STG.E desc[UR54][R4.64+0x80], R9 ;  /* 0x0000800904001986 */ /* 0x0001e2000c101936 */
[----:B------:R-:W-:Y:S01]  /*5030*/  ISETP.GT.AND P1, PT, R18, 0x30, PT ;  /* 0x000000301200780c */ /* 0x000fe20003f24270 */
[-C--:B------:R-:W-:Y:S01]  /*5040*/  FMUL R83, R83, R22.reuse ;  /* 0x0000001653537220 */ /* 0x080fe20000400000 */
[-C--:B------:R-:W-:Y:S01]  /*5050*/  FMUL R85, R85, R22.reuse ;  /* 0x0000001655557220 */ /* 0x080fe20000400000 */
[----:B------:R-:W-:Y:S01]  /*5060*/  @P2 STG.E desc[UR54][R4.64+0x84], R43 ;  /* 0x0000842b04002986 */ /* 0x000fe2000c101936 */
[-C--:B-1----:R-:W-:Y:S01]  /*5070*/  FMUL R7, R44, R22.reuse ;  /* 0x000000162c077220 */ /* 0x082fe20000400000 */
[----:B------:R-:W-:Y:S01]  /*5080*/  ISETP.GT.AND P2, PT, R0, 0x8, P5 ;  /* 0x000000080000780c */ /* 0x000fe20002f44270 */
[----:B------:R-:W-:Y:S01]  /*5090*/  FMUL R87, R87, R22 ;  /* 0x0000001657577220 */ /* 0x000fe20000400000 */
[----:B------:R-:W-:-:S02]  /*50a0*/  ISETP.GT.AND P5, PT, R18, 0x31, PT ;  /* 0x000000311200780c */ /* 0x000fc40003fa4270 */
[----:B------:R1:W-:Y:S01]  /*50b0*/  @P4 STG.E desc[UR54][R2.64+0xa0], R7 ;  /* 0x0000a00702004986 */ /* 0x0003e2000c101936 */
[----:B------:R-:W-:Y:S01]  /*50c0*/  ISETP.GT.AND P4, PT, R0, RZ, P1 ;  /* 0x000000ff0000720c */ /* 0x000fe20000f84270 */
[----:B0-----:R-:W-:Y:S01]  /*50d0*/  FMUL R9, R48, R22 ;  /* 0x0000001630097220 */ /* 0x001fe20000400000 */
[C---:B------:R-:W-:Y:S01]  /*50e0*/  ISETP.GT.AND P1, PT, R0.reuse, 0x8, P1 ;  /* 0x000000080000780c */ /* 0x040fe20000f24270 */
[----:B------:R-:W-:Y:S01]  /*50f0*/  @P3 STG.E desc[UR54][R2.64+0xa4], R45 ;  /* 0x0000a42d02003986 */ /* 0x000fe2000c101936 */
[----:B------:R-:W-:-:S04]  /*5100*/  ISETP.GT.AND P3, PT, R0, RZ, P5 ;  /* 0x000000ff0000720c */ /* 0x000fc80002f64270 */
[----:B------:R0:W-:Y:S01]  /*5110*/  @P2 STG.E desc[UR54][R4.64+0xa0], R11 ;  /* 0x0000a00b04002986 */ /* 0x0001e2000c101936 */
[----:B------:R-:W-:Y:S02]  /*5120*/  ISETP.GT.AND P2, PT, R0, 0x8, P5 ;  /* 0x000000080000780c */ /* 0x000fe40002f44270 */
[C---:B------:R-:W-:Y:S01]  /*5130*/  ISETP.GT.AND P5, PT, R18.reuse, 0x38, PT ;  /* 0x000000381200780c */ /* 0x040fe20003fa4270 */
[----:B------:R-:W-:Y:S01]  /*5140*/  @P0 STG.E desc[UR54][R4.64+0xa4], R47 ;  /* 0x0000a42f04000986 */ /* 0x000fe2000c101936 */
[----:B------:R-:W-:Y:S01]  /*5150*/  ISETP.GT.AND P0, PT, R18, 0x39, PT ;  /* 0x000000391200780c */ /* 0x000fe20003f04270 */
[----:B-1----:R-:W-:Y:S02]  /*5160*/  FMUL R7, R50, R22 ;  /* 0x0000001632077220 */ /* 0x002fe40000400000 */
[----:B------:R1:W-:Y:S01]  /*5170*/  @P4 STG.E desc[UR54][R2.64+0xc0], R9 ;  /* 0x0000c00902004986 */ /* 0x0003e2000c101936 */
[----:B------:R-:W-:-:S03]  /*5180*/  ISETP.GT.AND P4, PT, R0, RZ, P5 ;  /* 0x000000ff0000720c */ /* 0x000fc60002f84270 */
[----:B------:R-:W-:Y:S01]  /*5190*/  @P3 STG.E desc[UR54][R2.64+0xc4], R49 ;  /* 0x0000c43102003986 */ /* 0x000fe2000c101936 */
[----:B------:R-:W-:Y:S01]  /*51a0*/  ISETP.GT.AND P3, PT, R0, RZ, P0 ;  /* 0x000000ff0000720c */ /* 0x000fe20000764270 */
[----:B0-----:R-:W-:Y:S01]  /*51b0*/  FMUL R11, R54, R22 ;  /* 0x00000016360b7220 */ /* 0x001fe20000400000 */
[----:B------:R-:W-:Y:S01]  /*51c0*/  ISETP.GT.AND P0, PT, R0, 0x8, P0 ;  /* 0x000000080000780c */ /* 0x000fe20000704270 */
[----:B------:R0:W-:Y:S01]  /*51d0*/  @P1 STG.E desc[UR54][R4.64+0xc0], R7 ;  /* 0x0000c00704001986 */ /* 0x0001e2000c101936 */
[----:B------:R-:W-:-:S03]  /*51e0*/  ISETP.GT.AND P1, PT, R18, 0x40, PT ;  /* 0x000000401200780c */ /* 0x000fc60003f24270 */
[----:B------:R-:W-:Y:S01]  /*51f0*/  @P2 STG.E desc[UR54][R4.64+0xc4], R51 ;  /* 0x0000c43304002986 */ /* 0x000fe2000c101936 */
[-C--:B-1----:R-:W-:Y:S01]  /*5200*/  FMUL R9, R52, R22.reuse ;  /* 0x0000001634097220 */ /* 0x082fe20000400000 */
[----:B------:R-:W-:Y:S02]  /*5210*/  ISETP.GT.AND P2, PT, R0, 0x8, P5 ;  /* 0x000000080000780c */ /* 0x000fe40002f44270 */
[----:B------:R-:W-:Y:S02]  /*5220*/  ISETP.GT.AND P5, PT, R18, 0x41, PT ;  /* 0x000000411200780c */ /* 0x000fe40003fa4270 */
        /* <DEDUP_REMOVED lines=35> */
[-C--:B-1----:R-:W-:Y:S02]  /*5460*/  FMUL R7, R66, R22.reuse ;  /* 0x0000001642077220 */ /* 0x082fe40000400000 */
[----:B------:R1:W-:Y:S01]  /*5470*/  @P4 STG.E desc[UR54][R2.64+0x140], R9 ;  /* 0x0001400902004986 */ /* 0x0003e2000c101936 */
[C---:B------:R-:W-:Y:S02]  /*5480*/  ISETP.GT.AND P4, PT, R0.reuse, RZ, P5 ;  /* 0x000000ff0000720c */ /* 0x040fe40002f84270 */
[C---:B------:R-:W-:Y:S01]  /*5490*/  ISETP.GT.AND P5, PT, R0.reuse, 0x8, P5 ;  /* 0x000000080000780c */ /* 0x040fe20002fa4270 */
[----:B------:R-:W-:Y:S01]  /*54a0*/  @P3 STG.E desc[UR54][R2.64+0x144], R65 ;  /* 0x0001444102003986 */ /* 0x000fe2000c101936 */
[----:B------:R-:W-:Y:S01]  /*54b0*/  ISETP.GT.AND P3, PT, R0, RZ, P0 ;  /* 0x000000ff0000720c */ /* 0x000fe20000764270 */
[-C--:B0-----:R-:W-:Y:S01]  /*54c0*/  FMUL R11, R70, R22.reuse ;  /* 0x00000016460b7220 */ /* 0x081fe20000400000 */
[----:B------:R-:W-:Y:S01]  /*54d0*/  ISETP.GT.AND P0, PT, R0, 0x8, P0 ;  /* 0x000000080000780c */ /* 0x000fe20000704270 */
[----:B------:R0:W-:Y:S01]  /*54e0*/  @P1 STG.E desc[UR54][R4.64+0x140], R7 ;  /* 0x0001400704001986 */ /* 0x0001e2000c101936 */
[----:B------:R-:W-:Y:S01]  /*54f0*/  ISETP.GT.AND P1, PT, R18, 0x60, PT ;  /* 0x000000601200780c */ /* 0x000fe20003f24270 */
[----:B-1----:R-:W-:-:S02]  /*5500*/  FMUL R9, R68, R22 ;  /* 0x0000001644097220 */ /* 0x002fc40000400000 */
[----:B------:R-:W-:Y:S01]  /*5510*/  @P2 STG.E desc[UR54][R4.64+0x144], R67 ;  /* 0x0001444304002986 */ /* 0x000fe2000c101936 */
[----:B------:R-:W-:-:S03]  /*5520*/  ISETP.GT.AND P2, PT, R0, RZ, P1 ;  /* 0x000000ff0000720c */ /* 0x000fc60000f44270 */
[----:B------:R1:W-:Y:S01]  /*5530*/  @P4 STG.E desc[UR54][R2.64+0x160], R9 ;  /* 0x0001600902004986 */ /* 0x0003e2000c101936 */
[----:B------:R-:W-:Y:S01]  /*5540*/  ISETP.GT.AND P4, PT, R18, 0x61, PT ;  /* 0x000000611200780c */ /* 0x000fe20003f84270 */
[----:B0-----:R-:W-:Y:S02]  /*5550*/  FMUL R7, R72, R22 ;  /* 0x0000001648077220 */ /* 0x001fe40000400000 */
[----:B------:R-:W-:Y:S01]  /*5560*/  @P3 STG.E desc[UR54][R2.64+0x164], R69 ;  /* 0x0001644502003986 */ /* 0x000fe2000c101936 */
[----:B------:R-:W-:-:S03]  /*5570*/  ISETP.GT.AND P3, PT, R0, RZ, P4 ;  /* 0x000000ff0000720c */ /* 0x000fc60002764270 */
[----:B------:R0:W-:Y:S01]  /*5580*/  @P5 STG.E desc[UR54][R4.64+0x160], R11 ;  /* 0x0001600b04005986 */ /* 0x0001e2000c101936 */
[----:B------:R-:W-:-:S03]  /*5590*/  ISETP.GT.AND P5, PT, R0, 0x8, P4 ;  /* 0x000000080000780c */ /* 0x000fc600027a4270 */
[----:B------:R-:W-:Y:S01]  /*55a0*/  @P0 STG.E desc[UR54][R4.64+0x164], R71 ;  /* 0x0001644704000986 */ /* 0x000fe2000c101936 */
[----:B------:R-:W-:Y:S01]  /*55b0*/  ISETP.GT.AND P0, PT, R0, 0x8, P1 ;  /* 0x000000080000780c */ /* 0x000fe20000f04270 */
[-C--:B-1----:R-:W-:Y:S01]  /*55c0*/  FMUL R9, R74, R22.reuse ;  /* 0x000000164a097220 */ /* 0x082fe20000400000 */
[C---:B------:R-:W-:Y:S01]  /*55d0*/  ISETP.GT.AND P1, PT, R18.reuse, 0x68, PT ;  /* 0x000000681200780c */ /* 0x040fe20003f24270 */
[----:B------:R1:W-:Y:S01]  /*55e0*/  @P2 STG.E desc[UR54][R2.64+0x180], R7 ;  /* 0x0001800702002986 */ /* 0x0003e2000c101936 */
[----:B------:R-:W-:Y:S02]  /*55f0*/  ISETP.GT.AND P2, PT, R18, 0x69, PT ;  /* 0x000000691200780c */ /* 0x000fe40003f44270 */
[C---:B------:R-:W-:Y:S01]  /*5600*/  ISETP.GT.AND P4, PT, R0.reuse, RZ, P1 ;  /* 0x000000ff0000720c */ /* 0x040fe20000f84270 */
[----:B------:R-:W-:Y:S01]  /*5610*/  @P3 STG.E desc[UR54][R2.64+0x184], R73 ;  /* 0x0001844902003986 */ /* 0x000fe2000c101936 */
[----:B------:R-:W-:Y:S01]  /*5620*/  ISETP.GT.AND P3, PT, R0, RZ, P2 ;  /* 0x000000ff0000720c */ /* 0x000fe20001764270 */
[----:B0-----:R-:W-:Y:S01]  /*5630*/  FMUL R11, R80, R22 ;  /* 0x00000016500b7220 */ /* 0x001fe20000400000 */
[----:B------:R-:W-:-:S02]  /*5640*/  ISETP.GT.AND P1, PT, R0, 0x8, P1 ;  /* 0x000000080000780c */ /* 0x000fc40000f24270 */
[----:B------:R-:W-:Y:S01]  /*5650*/  ISETP.GT.AND P2, PT, R0, 0x8, P2 ;  /* 0x000000080000780c */ /* 0x000fe20001744270 */
[----:B------:R0:W-:Y:S01]  /*5660*/  @P0 STG.E desc[UR54][R4.64+0x180], R9 ;  /* 0x0001800904000986 */ /* 0x0001e2000c101936 */
[----:B------:R-:W-:Y:S01]  /*5670*/  ISETP.GT.AND P0, PT, R18, 0x70, PT ;  /* 0x000000701200780c */ /* 0x000fe20003f04270 */
[----:B-1----:R-:W-:Y:S02]  /*5680*/  FMUL R7, R76, R22 ;  /* 0x000000164c077220 */ /* 0x002fe40000400000 */
[----:B------:R-:W-:Y:S01]  /*5690*/  @P5 STG.E desc[UR54][R4.64+0x184], R75 ;  /* 0x0001844b04005986 */ /* 0x000fe2000c101936 */
[----:B------:R-:W-:Y:S02]  /*56a0*/  ISETP.GT.AND P6, PT, R0, RZ, P0 ;  /* 0x000000ff0000720c */ /* 0x000fe400007c4270 */
[C---:B------:R-:W-:Y:S01]  /*56b0*/  ISETP.GT.AND P5, PT, R18.reuse, 0x78, PT ;  /* 0x000000781200780c */ /* 0x040fe20003fa4270 */
[----:B------:R1:W-:Y:S01]  /*56c0*/  @P4 STG.E desc[UR54][R2.64+0x1a0], R7 ;  /* 0x0001a00702004986 */ /* 0x0003e2000c101936 */
[----:B------:R-:W-:-:S02]  /*56d0*/  ISETP.GT.AND P4, PT, R18, 0x79, PT ;  /* 0x000000791200780c */ /* 0x000fc40003f84270 */
[----:B------:R-:W-:Y:S01]  /*56e0*/  ISETP.GT.AND P0, PT, R0, 0x8, P0 ;  /* 0x000000080000780c */ /* 0x000fe20000704270 */
[----:B0-----:R-:W-:Y:S01]  /*56f0*/  FMUL R9, R78, R22 ;  /* 0x000000164e097220 */ /* 0x001fe20000400000 */
[----:B------:R-:W-:Y:S01]  /*5700*/  @P3 STG.E desc[UR54][R2.64+0x1a4], R77 ;  /* 0x0001a44d02003986 */ /* 0x000fe2000c101936 */
[----:B------:R-:W-:-:S03]  /*5710*/  ISETP.GT.AND P3, PT, R18, 0x71, PT ;  /* 0x000000711200780c */ /* 0x000fc60003f64270 */
[----:B------:R0:W-:Y:S01]  /*5720*/  @P1 STG.E desc[UR54][R4.64+0x1a0], R9 ;  /* 0x0001a00904001986 */ /* 0x0001e2000c101936 */
[C---:B------:R-:W-:Y:S02]  /*5730*/  ISETP.GT.AND P1, PT, R0.reuse, RZ, P3 ;  /* 0x000000ff0000720c */ /* 0x040fe40001f24270 */
[C---:B------:R-:W-:Y:S01]  /*5740*/  ISETP.GT.AND P3, PT, R0.reuse, 0x8, P3 ;  /* 0x000000080000780c */ /* 0x040fe20001f64270 */
[----:B------:R-:W-:Y:S01]  /*5750*/  @P2 STG.E desc[UR54][R4.64+0x1a4], R79 ;  /* 0x0001a44f04002986 */ /* 0x000fe2000c101936 */
[----:B------:R-:W-:Y:S01]  /*5760*/  ISETP.GT.AND P2, PT, R0, RZ, P5 ;  /* 0x000000ff0000720c */ /* 0x000fe20002f44270 */
[-C--:B-1----:R-:W-:Y:S01]  /*5770*/  FMUL R7, R82, R22.reuse ;  /* 0x0000001652077220 */ /* 0x082fe20000400000 */
[C---:B------:R-:W-:Y:S01]  /*5780*/  ISETP.GT.AND P5, PT, R0.reuse, 0x8, P5 ;  /* 0x000000080000780c */ /* 0x040fe20002fa4270 */
[----:B------:R1:W-:Y:S01]  /*5790*/  @P6 STG.E desc[UR54][R2.64+0x1c0], R11 ;  /* 0x0001c00b02006986 */ /* 0x0003e2000c101936 */
[C---:B------:R-:W-:Y:S02]  /*57a0*/  ISETP.GT.AND P6, PT, R0.reuse, RZ, P4 ;  /* 0x000000ff0000720c */ /* 0x040fe400027c4270 */
[----:B------:R-:W-:Y:S01]  /*57b0*/  ISETP.GT.AND P4, PT, R0, 0x8, P4 ;  /* 0x000000080000780c */ /* 0x000fe20002784270 */
[----:B0-----:R-:W-:-:S02]  /*57c0*/  FMUL R9, R84, R22 ;  /* 0x0000001654097220 */ /* 0x001fc40000400000 */
[----:B------:R-:W-:Y:S04]  /*57d0*/  @P1 STG.E desc[UR54][R2.64+0x1c4], R81 ;  /* 0x0001c45102001986 */ /* 0x000fe8000c101936 */
[----:B------:R-:W-:Y:S01]  /*57e0*/  @P0 STG.E desc[UR54][R4.64+0x1c0], R7 ;  /* 0x0001c00704000986 */ /* 0x000fe2000c101936 */
[----:B-1----:R-:W-:-:S03]  /*57f0*/  FMUL R11, R86, R22 ;  /* 0x00000016560b7220 */ /* 0x002fc60000400000 */
[----:B------:R-:W-:Y:S04]  /*5800*/  @P3 STG.E desc[UR54][R4.64+0x1c4], R83 ;  /* 0x0001c45304003986 */ /* 0x000fe8000c101936 */
[----:B------:R-:W-:Y:S04]  /*5810*/  @P2 STG.E desc[UR54][R2.64+0x1e0], R9 ;  /* 0x0001e00902002986 */ /* 0x000fe8000c101936 */
[----:B------:R0:W-:Y:S02]  /*5820*/  @P6 STG.E desc[UR54][R2.64+0x1e4], R85 ;  /* 0x0001e45502006986 */ /* 0x0001e4000c101936 */
[----:B0-----:R-:W-:-:S02]  /*5830*/  @P5 IMAD.MOV.U32 R2, RZ, RZ, R4 ;  /* 0x000000ffff025224 */ /* 0x001fc400078e0004 */
[----:B------:R-:W-:-:S05]  /*5840*/  @P5 IMAD.MOV.U32 R3, RZ, RZ, R5 ;  /* 0x000000ffff035224 */ /* 0x000fca00078e0005 */
[----:B------:R0:W-:Y:S04]  /*5850*/  @P5 STG.E desc[UR54][R2.64+0x1e0], R11 ;  /* 0x0001e00b02005986 */ /* 0x0001e8000c101936 */
[----:B------:R0:W-:Y:S02]  /*5860*/  @P4 STG.E desc[UR54][R4.64+0x1e4], R87 ;  /* 0x0001e45704004986 */ /* 0x0001e4000c101936 */
.L_x_157:
[----:B------:R-:W-:Y:S05]  /*5870*/  BSYNC B0 ;  /* 0x0000000000007941 */ /* 0x000fea0003800000 */
.L_x_31:
[----:B0-----:R-:W-:Y:S01]  /*5880*/  IMAD.U32 R2, RZ, RZ, UR52 ;  /* 0x00000034ff027e24 */ /* 0x001fe2000f8e00ff */
[----:B------:R-:W-:Y:S01]  /*5890*/  ULDC.64 UR4, c[0x0][0x650] ;  /* 0x0001940000047ab9 */ /* 0x000fe20000000a00 */
[----:B------:R-:W-:Y:S01]  /*58a0*/  IMAD.U32 R3, RZ, RZ, UR53 ;  /* 0x00000035ff037e24 */ /* 0x000fe2000f8e00ff */
[----:B------:R0:W-:Y:S01]  /*58b0*/  SYNCS.ARRIVE.TRANS64.A1T0 RZ, [R96+UR50], RZ ;  /* 0x000000ff60ff79a7 */ /* 0x0001e20008100032 */
[----:B------:R-:W-:Y:S01]  /*58c0*/  PRMT R0, RZ, 0x7610, R0 ;  /* 0x00007610ff007816 */ /* 0x000fe20000000000 */
[----:B------:R-:W-:Y:S01]  /*58d0*/  IMAD.MOV.U32 R18, RZ, RZ, -0x1 ;  /* 0xffffffffff127424 */ /* 0x000fe200078e00ff */
[----:B------:R-:W-:Y:S01]  /*58e0*/  LEA R16, P0, R2, R16, 0x1 ;  /* 0x0000001002107211 */ /* 0x000fe200078008ff */
[----:B------:R-:W-:Y:S02]  /*58f0*/  IMAD.MOV.U32 R2, RZ, RZ, -0x1 ;  /* 0xffffffffff027424 */ /* 0x000fe400078e00ff */
[----:B------:R-:W-:Y:S01]  /*5900*/  IMAD.MOV.U32 R19, RZ, RZ, -0x1 ;  /* 0xffffffffff137424 */ /* 0x000fe200078e00ff */
[----:B------:R-:W-:-:S02]  /*5910*/  IADD3.X R17, R17, UR41, RZ, P0, !PT ;  /* 0x0000002911117c10 */ /* 0x000fc400087fe4ff */
[----:B------:R-:W-:-:S04]  /*5920*/  ISETP.GE.U32.AND P0, PT, R16, UR4, PT ;  /* 0x0000000410007c0c */ /* 0x000fc8000bf06070 */
[----:B------:R-:W-:-:S13]  /*5930*/  ISETP.GE.U32.AND.EX P0, PT, R17, UR5, PT, P0 ;  /* 0x0000000511007c0c */ /* 0x000fda000bf06100 */
[----:B0-----:R-:W-:Y:S05]  /*5940*/  @P0 BRA `(.L_x_158) ;  /* 0x0000000400700947 */ /* 0x001fea0003800000 */
[----:B------:R-:W0:Y:S01]  /*5950*/  S2UR UR7, SR_CTAID.X ;  /* 0x00000000000779c3 */ /* 0x000e220000002500 */
[----:B------:R-:W-:Y:S01]  /*5960*/  ULDC.64 UR4, c[0x0][0x628] ;  /* 0x00018a0000047ab9 */ /* 0x000fe20000000a00 */
[----:B------:R-:W-:Y:S01]  /*5970*/  ULDC UR6, c[0x0][0x150] ;  /* 0x0000540000067ab9 */ /* 0x000fe20000000800 */
[----:B------:R-:W-:Y:S01]  /*5980*/  ISETP.NE.U32.AND P0, PT, RZ, UR4, PT ;  /* 0x00000004ff007c0c */ /* 0x000fe2000bf05070 */
[----:B------:R-:W-:Y:S01]  /*5990*/  ULDC UR15, c[0x0][0x630] ;  /* 0x00018c00000f7ab9 */ /* 0x000fe20000000800 */
[C---:B------:R-:W-:Y:S02]  /*59a0*/  R2UR UR17, R16.reuse ;  /* 0x00000000101172ca */ /* 0x040fe400000e0000 */
[----:B------:R-:W-:Y:S01]  /*59b0*/  ISETP.NE.AND.EX P0, PT, RZ, UR5, PT, P0 ;  /* 0x00000005ff007c0c */ /* 0x000fe2000bf05300 */
[----:B------:R-:W1:Y:S01]  /*59c0*/  S2UR UR16, SR_CTAID.Y ;  /* 0x00000000001079c3 */ /* 0x000e620000002600 */
[----:B------:R-:W-:Y:S02]  /*59d0*/  R2UR UR12, R16 ;  /* 0x00000000100c72ca */ /* 0x000fe400000e0000 */
[----:B------:R-:W-:-:S02]  /*59e0*/  R2UR UR13, R17 ;  /* 0x00000000110d72ca */ /* 0x000fc400000e0000 */
[----:B0-----:R-:W-:-:S05]  /*59f0*/  I2FP.F32.U32 R0, UR7 ;  /* 0x0000000700007c45 */ /* 0x001fca0008201000 */
[----:B------:R-:W-:Y:S01]  /*5a00*/  FMUL R0, R0, UR6 ;  /* 0x0000000600007c20 */ /* 0x000fe20008400000 */
[----:B------:R-:W-:Y:S01]  /*5a10*/  ULDC UR6, c[0x0][0x154] ;  /* 0x0000550000067ab9 */ /* 0x000fe20000000800 */
[----:B-1----:R-:W-:-:S04]  /*5a20*/  I2FP.F32.U32 R2, UR16 ;  /* 0x0000001000027c45 */ /* 0x002fc80008201000 */
[----:B------:R-:W0:Y:S01]  /*5a30*/  F2I.U32.TRUNC.NTZ R0, R0 ;  /* 0x0000000000007305 */ /* 0x000e22000020f000 */
[----:B------:R-:W-:Y:S01]  /*5a40*/  FMUL R2, R2, UR6 ;  /* 0x0000000602027c20 */ /* 0x000fe20008400000 */
[----:B------:R-:W-:Y:S06]  /*5a50*/  @!P0 BRA `(.L_x_159) ;  /* 0x0000000000308947 */ /* 0x000fec0003800000 */
        /* <DEDUP_REMOVED lines=12> */
.L_x_159:
[----:B------:R-:W-:Y:S01]  /*5b20*/  USHF.R.U64 UR6, UR12, UR15, UR13 ;  /* 0x0000000f0c067299 */ /* 0x000fe2000800120d */
[----:B------:R-:W-:Y:S01]  /*5b30*/  R2UR UR5, R17 ;  /* 0x00000000110572ca */ /* 0x000fe200000e0000 */
[----:B------:R-:W-:Y:S01]  /*5b40*/  USHF.R.U32.HI UR4, URZ, UR15, UR13 ;  /* 0x0000000f3f047299 */ /* 0x000fe2000801160d */
[----:B------:R-:W1:Y:S01]  /*5b50*/  F2I.U32.TRUNC.NTZ R2, R2 ;  /* 0x0000000200027305 */ /* 0x000e62000020f000 */
[----:B------:R-:W-:Y:S01]  /*5b60*/  UIADD3 UR9, UP0, URZ, -UR6, URZ ;  /* 0x800000063f097290 */ /* 0x000fe2000ff1e03f */
[----:B------:R-:W-:Y:S01]  /*5b70*/  ULDC.64 UR10, c[0x0][0x620] ;  /* 0x00018800000a7ab9 */ /* 0x000fe20000000a00 */
[----:B------:R-:W-:Y:S02]  /*5b80*/  ULDC UR14, c[0x0][0x608] ;  /* 0x00018200000e7ab9 */ /* 0x000fe40000000800 */
[----:B------:R-:W-:Y:S01]  /*5b90*/  UIADD3.X UR4, URZ, ~UR4, URZ, UP0, !UPT ;  /* 0x800000043f047290 */ /* 0x000fe200087fe43f */
[----:B------:R-:W-:Y:S01]  /*5ba0*/  ULDC UR15, c[0x0][0x658] ;  /* 0x00019600000f7ab9 */ /* 0x000fe20000000800 */
[----:B------:R-:W-:-:S02]  /*5bb0*/  ULDC UR12, c[0x0][0x144] ;  /* 0x00005100000c7ab9 */ /* 0x000fc40000000800 */
[----:B------:R-:W-:Y:S01]  /*5bc0*/  UIMAD UR8, UR4, UR10, URZ ;  /* 0x0000000a040872a4 */ /* 0x000fe2000f8e023f */
[----:B------:R-:W-:Y:S02]  /*5bd0*/  ULDC UR22, c[0x0][0x148] ;  /* 0x0000520000167ab9 */ /* 0x000fe40000000800 */
[----:B------:R-:W-:Y:S01]  /*5be0*/  UMOV UR4, UR17 ;  /* 0x0000001100047c82 */ /* 0x000fe20008000000 */
[----:B------:R-:W-:Y:S02]  /*5bf0*/  UIMAD UR8, UR9, UR11, UR8 ;  /* 0x0000000b090872a4 */ /* 0x000fe4000f8e0208 */
[----:B------:R-:W-:Y:S01]  /*5c00*/  UIMAD.WIDE.U32 UR4, UR9, UR10, UR4 ;  /* 0x0000000a090472a5 */ /* 0x000fe2000f8e0004 */
[----:B0-----:R-:W-:Y:S01]  /*5c10*/  R2UR UR9, R0 ;  /* 0x00000000000972ca */ /* 0x001fe200000e0000 */
[----:B------:R-:W-:Y:S01]  /*5c20*/  ULDC UR20, c[0x0][0x648] ;  /* 0x0001920000147ab9 */ /* 0x000fe20000000800 */
[----:B-1----:R-:W-:Y:S01]  /*5c30*/  R2UR UR13, R2 ;  /* 0x00000000020d72ca */ /* 0x002fe200000e0000 */
[----:B------:R-:W-:Y:S01]  /*5c40*/  UIADD3 UR8, UR5, UR8, URZ ;  /* 0x0000000805087290 */ /* 0x000fe2000fffe03f */
[----:B------:R-:W-:-:S02]  /*5c50*/  ULDC UR21, c[0x0][0x638] ;  /* 0x00018e0000157ab9 */ /* 0x000fc40000000800 */
[----:B------:R-:W-:Y:S02]  /*5c60*/  ULDC UR5, c[0x0][0x618] ;  /* 0x0001860000057ab9 */ /* 0x000fe40000000800 */
[----:B------:R-:W-:Y:S02]  /*5c70*/  USHF.R.U64 UR10, UR4, UR5, UR8 ;  /* 0x00000005040a7299 */ /* 0x000fe40008001208 */
[----:B------:R-:W-:-:S03]  /*5c80*/  USHF.R.U32.HI UR8, URZ, UR5, UR8 ;  /* 0x000000053f087299 */ /* 0x000fc60008011608 */
[----:B------:R-:W-:Y:S01]  /*5c90*/  ULDC.64 UR4, c[0x0][0x640] ;  /* 0x0001900000047ab9 */ /* 0x000fe20000000a00 */
[----:B------:R-:W-:Y:S01]  /*5ca0*/  USHF.R.U64 UR11, UR10, UR14, UR8 ;  /* 0x0000000e0a0b7299 */ /* 0x000fe20008001208 */
[----:B------:R-:W-:Y:S01]  /*5cb0*/  ISETP.NE.U32.AND P0, PT, RZ, UR4, PT ;  /* 0x00000004ff007c0c */ /* 0x000fe2000bf05070 */
[----:B------:R-:W-:Y:S02]  /*5cc0*/  USHF.R.U32.HI UR8, URZ, UR14, UR8 ;  /* 0x0000000e3f087299 */ /* 0x000fe40008011608 */
[----:B------:R-:W-:Y:S01]  /*5cd0*/  UIADD3 UR9, -UR9, URZ, URZ ;  /* 0x0000003f09097290 */ /* 0x000fe2000fffe13f */
[----:B------:R-:W-:Y:S01]  /*5ce0*/  ISETP.NE.AND.EX P0, PT, RZ, UR5, PT, P0 ;  /* 0x00000005ff007c0c */ /* 0x000fe2000bf05300 */
[----:B------:R-:W-:Y:S02]  /*5cf0*/  USHF.R.U64 UR17, UR11, UR15, UR8 ;  /* 0x0000000f0b117299 */ /* 0x000fe40008001208 */
[----:B------:R-:W-:Y:S02]  /*5d00*/  UIADD3 UR18, -UR13, URZ, URZ ;  /* 0x0000003f0d127290 */ /* 0x000fe4000fffe13f */
[----:B------:R-:W-:-:S02]  /*5d10*/  USHF.R.U32.HI UR15, URZ, UR15, UR8 ;  /* 0x0000000f3f0f7299 */ /* 0x000fc40008011608 */
[----:B------:R-:W-:Y:S01]  /*5d20*/  UIMAD UR19, UR12, UR9, UR7 ;  /* 0x000000090c1372a4 */ /* 0x000fe2000f8e0207 */
[----:B------:R-:W-:-:S05]  /*5d30*/  UMOV UR14, UR17 ;  /* 0x00000011000e7c82 */ /* 0x000fca0008000000 */
[----:B------:R-:W-:Y:S06]  /*5d40*/  @!P0 BRA `(.L_x_160) ;  /* 0x0000000000288947 */ /* 0x000fec0003800000 */
        /* <DEDUP_REMOVED lines=10> */
.L_x_160:
        /* <DEDUP_REMOVED lines=9> */
[----:B------:R-:W-:Y:S01]  /*5e80*/  UIMAD UR5, UR7, UR21, UR17 ;  /* 0x00000015070572a4 */ /* 0x000fe2000f8e0211 */
[----:B------:R-:W-:Y:S02]  /*5e90*/  ULDC UR8, c[0x0][0x600] ;  /* 0x0001800000087ab9 */ /* 0x000fe40000000800 */
[----:B------:R-:W-:Y:S01]  /*5ea0*/  ULDC UR7, c[0x0][0x610] ;  /* 0x0001840000077ab9 */ /* 0x000fe20000000800 */
[----:B------:R-:W-:Y:S02]  /*5eb0*/  UIMAD UR5, UR5, UR8, UR10 ;  /* 0x00000008050572a4 */ /* 0x000fe4000f8e020a */
[----:B------:R-:W-:-:S04]  /*5ec0*/  UIMAD UR4, UR4, UR7, UR19 ;  /* 0x00000007040472a4 */ /* 0x000fc8000f8e0213 */
[----:B------:R-:W-:Y:S02]  /*5ed0*/  USEL UR7, UR5, UR4, !UP0 ;  /* 0x0000000405077287 */ /* 0x000fe4000c000000 */
[----:B------:R-:W-:-:S04]  /*5ee0*/  USEL UR4, UR4, UR5, !UP0 ;  /* 0x0000000504047287 */ /* 0x000fc8000c000000 */
[----:B------:R-:W-:Y:S02]  /*5ef0*/  IMAD.U32 R2, RZ, RZ, UR7 ;  /* 0x00000007ff027e24 */ /* 0x000fe4000f8e00ff */
[----:B------:R-:W-:-:S07]  /*5f00*/  IMAD.U32 R18, RZ, RZ, UR4 ;  /* 0x00000004ff127e24 */ /* 0x000fce000f8e00ff */
.L_x_158:
[----:B------:R-:W-:Y:S01]  /*5f10*/  UIADD3 UR45, UR36, UR45, URZ ;  /* 0x0000002d242d7290 */ /* 0x000fe2000fffe03f */
[----:B------:R-:W-:Y:S02]  /*5f20*/  LOP3.LUT P0, RZ, R0, 0xff, RZ, 0xc0, !PT ;  /* 0x000000ff00ff7812 */ /* 0x000fe4000780c0ff */
[----:B------:R-:W-:Y:S01]  /*5f30*/  LOP3.LUT R98, R98, 0x1, RZ, 0x3c, !PT ;  /* 0x0000000162627812 */ /* 0x000fe200078e3cff */
[----:B------:R-:W-:Y:S02]  /*5f40*/  USHF.R.U32.HI UR4, URZ, 0x2, UR45 ;  /* 0x000000023f047899 */ /* 0x000fe4000801162d */
[----:B------:R-:W-:Y:S02]  /*5f50*/  UISETP.GT.U32.AND UP0, UPT, UR45, 0x3, UPT ;  /* 0x000000032d00788c */ /* 0x000fe4000bf04070 */
[----:B------:R-:W-:Y:S02]  /*5f60*/  ULOP3.LUT UR4, UR4, 0x1, URZ, 0xc0, !UPT ;  /* 0x0000000104047892 */ /* 0x000fe4000f8ec03f */
[----:B------:R-:W-:-:S02]  /*5f70*/  UISETP.LT.U32.AND UP0, UPT, UR36, 0x4, UP0 ;  /* 0x000000042400788c */ /* 0x000fc40008701070 */
[----:B------:R-:W-:Y:S02]  /*5f80*/  UISETP.NE.U32.AND UP1, UPT, UR4, 0x1, UPT ;  /* 0x000000010400788c */ /* 0x000fe4000bf25070 */
[----:B------:R-:W-:Y:S02]  /*5f90*/  USEL UR5, URZ, 0x1, !UP0 ;  /* 0x000000013f057887 */ /* 0x000fe4000c000000 */
[----:B------:R-:W-:Y:S02]  /*5fa0*/  UISETP.GT.U32.AND UP1, UPT, UR36, 0x3, !UP1 ;  /* 0x000000032400788c */ /* 0x000fe4000cf24070 */
[----:B------:R-:W-:Y:S02]  /*5fb0*/  ULOP3.LUT UR45, UR45, 0x3, URZ, 0xc0, !UPT ;  /* 0x000000032d2d7892 */ /* 0x000fe4000f8ec03f */
[----:B------:R-:W-:-:S04]  /*5fc0*/  USEL UR4, URZ, 0x1, !UP1 ;  /* 0x000000013f047887 */ /* 0x000fc8000c800000 */
[----:B------:R-:W-:Y:S01]  /*5fd0*/  ULOP3.LUT UR48, UR4, UR48, UR5, 0x96, !UPT ;  /* 0x0000003004307292 */ /* 0x000fe2000f8e9605 */
[----:B------:R-:W-:Y:S11]  /*5fe0*/  @P0 BRA `(.L_x_161) ;  /* 0xffffffb4008c0947 */ /* 0x000ff6000383ffff */
[----:B------:R-:W-:Y:S05]  /*5ff0*/  EXIT ;  /* 0x000000000000794d */ /* 0x000fea0003800000 */
.L_x_12:
[----:B------:R-:W-:-:S08]  /*6000*/  ISETP.NE.AND P0, PT, RZ, UR8, PT ;  /* 0x00000008ff007c0c */ /* 0x000fd0000bf05270 */
[----:B-----5:R-:W0:-:S00]  /*6010*/  USETMAXREG.DEALLOC.CTAPOOL 0x28 ;  /* 0x00000028000079c8 */ /* 0x020e0000080e0500 */
[----:B------:R-:W-:Y:S05]  /*6020*/  @P0 EXIT ;  /* 0x000000000000094d */ /* 0x000fea0003800000 */
[----:B0-----:R-:W-:Y:S01]  /*6030*/  LOP3.LUT P0, RZ, R0, 0xff, RZ, 0xc0, !PT ;  /* 0x000000ff00ff7812 */ /* 0x001fe2000780c0ff */
[----:B------:R-:W-:Y:S02]  /*6040*/  IMAD.MOV.U32 R8, RZ, RZ, 0x1 ;  /* 0x00000001ff087424 */ /* 0x000fe400078e00ff */
[----:B------:R-:W-:-:S10]  /*6050*/  IMAD.MOV.U32 R0, RZ, RZ, RZ ;  /* 0x000000ffff007224 */ /* 0x000fd400078e00ff */
[----:B------:R-:W-:Y:S05]  /*6060*/  @!P0 BRA `(.L_x_162) ;  /* 0x0000000c00448947 */ /* 0x000fea0003800000 */
[----:B------:R-:W-:Y:S01]  /*6070*/  LOP3.LUT P0, RZ, R4, 0x1f, RZ, 0xc0, !PT ;  /* 0x0000001f04ff7812 */ /* 0x000fe2000780c0ff */
[----:B------:R-:W-:Y:S01]  /*6080*/  ULDC UR5, c[0x0][0x658] ;  /* 0x0001960000057ab9 */ /* 0x000fe20000000800 */
[----:B------:R-:W-:Y:S01]  /*6090*/  UMOV UR6, 0xffffffff ;  /* 0xffffffff00067882 */ /* 0x000fe20000000000 */
[----:B------:R-:W-:Y:S01]  /*60a0*/  BSSY B0, `(.L_x_162) ;  /* 0x00000cd000007945 */ /* 0x000fe20003800000 */
[----:B------:R-:W-:Y:S01]  /*60b0*/  USHF.L.U32 UR6, UR6, UR5, URZ ;  /* 0x0000000506067299 */ /* 0x000fe2000800063f */
[C---:B------:R-:W-:Y:S01]  /*60c0*/  ISETP.NE.AND P3, PT, R3.reuse, RZ, PT ;  /* 0x000000ff0300720c */ /* 0x040fe20003f65270 */
[----:B------:R-:W-:Y:S01]  /*60d0*/  IMAD.MOV.U32 R9, RZ, RZ, 0x1 ;  /* 0x00000001ff097424 */ /* 0x000fe200078e00ff */
[----:B------:R-:W-:Y:S01]  /*60e0*/  ISETP.NE.OR P0, PT, R3, RZ, !P0 ;  /* 0x000000ff0300720c */ /* 0x000fe20004705670 */
[----:B------:R-:W-:Y:S01]  /*60f0*/  IMAD.MOV.U32 R8, RZ, RZ, 0x1 ;  /* 0x00000001ff087424 */ /* 0x000fe200078e00ff */
[----:B------:R-:W-:Y:S01]  /*6100*/  ULDC UR4, c[0x0][0x600] ;  /* 0x0001800000047ab9 */ /* 0x000fe20000000800 */
[----:B------:R-:W-:Y:S01]  /*6110*/  IMAD.MOV.U32 R0, RZ, RZ, RZ ;  /* 0x000000ffff007224 */ /* 0x000fe200078e00ff */
[----:B------:R-:W-:Y:S01]  /*6120*/  UMOV UR7, 0x1 ;  /* 0x0000000100077882 */ /* 0x000fe20000000000 */
[----:B------:R-:W-:-:S02]  /*6130*/  UIADD3 UR21, UR37, 0x1, URZ ;  /* 0x0000000125157890 */ /* 0x000fc4000fffe03f */
[----:B------:R-:W-:Y:S02]  /*6140*/  ULOP3.LUT UR13, UR40, 0x2, URZ, 0xfc, !UPT ;  /* 0x00000002280d7892 */ /* 0x000fe4000f8efc3f */
[----:B------:R-:W-:Y:S02]  /*6150*/  UIADD3 UR4, UR4, -0x1, URZ ;  /* 0xffffffff04047890 */ /* 0x000fe4000fffe03f */
[----:B------:R-:W-:Y:S02]  /*6160*/  USHF.L.U32 UR5, UR7, UR5, URZ ;  /* 0x0000000507057299 */ /* 0x000fe4000800063f */
[----:B------:R-:W-:Y:S01]  /*6170*/  ULOP3.LUT UR6, URZ, UR6, URZ, 0x33, !UPT ;  /* 0x000000063f067292 */ /* 0x000fe2000f8e333f */
[----:B------:R-:W-:-:S11]  /*6180*/  ULDC.64 UR30, c[0x0][0x198] ;  /* 0x00006600001e7ab9 */ /* 0x000fd60000000a00 */
.L_x_174:
[----:B------:R-:W-:-:S03]  /*6190*/  UMOV UR7, 0xffffffff ;  /* 0xffffffff00077882 */ /* 0x000fc60000000000 */
[----:B------:R-:W-:Y:S05]  /*61a0*/  BRA.DIV UR7, `(.L_x_163) ;  /* 0x00000012070c7947 */ /* 0x000fea000b800000 */
[----:B------:R-:W-:-:S13]  /*61b0*/  ELECT P6, URZ, PT ;  /* 0x00000000003f782f */ /* 0x000fda00038c0000 */
.L_x_187:
[----:B------:R-:W0:Y:S01]  /*61c0*/  LDC R3, c[0x0][0x28c] ;  /* 0x0000a300ff037b82 */ /* 0x000e220000000800 */
[----:B------:R-:W-:Y:S01]  /*61d0*/  BSSY B1, `(.L_x_164) ;  /* 0x0000044000017945 */ /* 0x000fe20003800000 */
[----:B0-----:R-:W-:-:S13]  /*61e0*/  ISETP.LT.OR P6, PT, R3, 0x1, !P6 ;  /* 0x000000010300780c */ /* 0x001fda00077c1670 */
[----:B------:R-:W-:Y:S05]  /*61f0*/  @P6 BRA `(.L_x_165) ;  /* 0x0000000400046947 */ /* 0x000fea0003800000 */
[----:B------:R-:W-:Y:S02]  /*6200*/  IMAD.SHL.U32 R6, R2, 0x80, RZ ;  /* 0x0000008002067824 */ /* 0x000fe400078e00ff */
[----:B------:R-:W-:Y:S02]  /*6210*/  IMAD.SHL.U32 R18, R18, 0x40, RZ ;  /* 0x0000004012127824 */ /* 0x000fe400078e00ff */
[----:B------:R-:W-:Y:S02]  /*6220*/  IMAD.MOV.U32 R11, RZ, RZ, RZ ;  /* 0x000000ffff0b7224 */ /* 0x000fe400078e00ff */
[----:B------:R-:W-:Y:S02]  /*6230*/  IMAD.U32 R12, RZ, RZ, UR21 ;  /* 0x00000015ff0c7e24 */ /* 0x000fe4000f8e00ff */
[----:B------:R-:W-:Y:S02]  /*6240*/  IMAD.MOV.U32 R2, RZ, RZ, R8 ;  /* 0x000000ffff027224 */ /* 0x000fe400078e0008 */
[----:B------:R-:W-:-:S07]  /*6250*/  IMAD.MOV.U32 R3, RZ, RZ, R0 ;  /* 0x000000ffff037224 */ /* 0x000fce00078e0000 */
.L_x_169:
[----:B------:R-:W0:Y:S01]  /*6260*/  S2R R5, SR_CgaCtaId ;  /* 0x0000000000057919 */ /* 0x000e220000008800 */
[----:B------:R-:W-:-:S04]  /*6270*/  MOV R4, 0x400 ;  /* 0x0000040000047802 */ /* 0x000fc80000000f00 */
[----:B0-----:R-:W-:Y:S02]  /*6280*/  LEA R10, R5, R4, 0x18 ;  /* 0x00000004050a7211 */ /* 0x001fe400078ec0ff */
[----:B------:R-:W-:Y:S01]  /*6290*/  SHF.L.U32 R4, R2, 0x1f, RZ ;  /* 0x0000001f02047819 */ /* 0x000fe200000006ff */
[----:B------:R-:W0:Y:S02]  /*62a0*/  @!P3 LDC R5, c[0x0][0x500] ;  /* 0x00014000ff05bb82 */ /* 0x000e240000000800 */
[----:B------:R-:W-:-:S04]  /*62b0*/  IMAD R7, R3, 0x8, R10 ;  /* 0x0000000803077824 */ /* 0x000fc800078e020a */
[----:B------:R-:W1:Y:S02]  /*62c0*/  SYNCS.PHASECHK.TRANS64.TRYWAIT P1, [R7+URZ+0x20], R4 ;  /* 0x00002004070075a7 */ /* 0x000e64000802017f */
[----:B-1----:R-:W-:Y:S05]  /*62d0*/  @!P1 BRA `(.L_x_166) ;  /* 0x0000000c00e09947 */ /* 0x002fea0003800000 */
.L_x_188:
[----:B------:R-:W-:Y:S01]  /*62e0*/  UPRMT UR7, UR13, 0x9910, URZ ;  /* 0x000099100d077896 */ /* 0x000fe2000800003f */
[----:B0-----:R0:W-:Y:S03]  /*62f0*/  @!P3 SYNCS.ARRIVE.TRANS64 RZ, [R7+URZ], R5 ;  /* 0x0000000507ffb9a7 */ /* 0x0011e6000800003f */
[----:B------:R-:W-:-:S06]  /*6300*/  UISETP.NE.AND UP0, UPT, UR7, 0x2, UPT ;  /* 0x000000020700788c */ /* 0x000fcc000bf05270 */
[----:B------:R-:W-:-:S13]  /*6310*/  PLOP3.LUT P1, PT, PT, PT, UP0, 0x80, 0x0 ;  /* 0x000000000000781c */ /* 0x000fda0003f2f008 */
[----:B0-----:R-:W-:Y:S05]  /*6320*/  @P1 BRA `(.L_x_167) ;  /* 0x0000000000041947 */ /* 0x001fea0003800000 */
[----:B------:R-:W-:Y:S01]  /*6330*/  BPT.TRAP 0x1 ;  /* 0x000000040000795c */ /* 0x000fe20000300000 */
.L_x_167:
[----:B------:R-:W-:Y:S05]  /*6340*/  @P0 BRA `(.L_x_168) ;  /* 0x0000000000040947 */ /* 0x000fea0003800000 */
[----:B------:R-:W-:Y:S01]  /*6350*/  BPT.TRAP 0x1 ;  /* 0x000000040000795c */ /* 0x000fe20000300000 */
.L_x_168:
[--C-:B-1----:R-:W-:Y:S01]  /*6360*/  IMAD R4, R3, 0x4000, R10.reuse ;  /* 0x0000400003047824 */ /* 0x102fe200078e020a */
[----:B------:R-:W-:Y:S01]  /*6370*/  R2UR UR34, R11 ;  /* 0x000000000b2272ca */ /* 0x000fe200000e0000 */
[----:B------:R-:W-:Y:S01]  /*6380*/  IMAD R10, R3, 0x8000, R10 ;  /* 0x00008000030a7824 */ /* 0x000fe200078e020a */
[----:B------:R-:W-:Y:S01]  /*6390*/  R2UR UR33, R7 ;  /* 0x00000000072172ca */ /* 0x000fe200000e0000 */
[----:B------:R-:W-:Y:S01]  /*63a0*/  VIADD R12, R12, 0xffffffff ;  /* 0xffffffff0c0c7836 */ /* 0x000fe20000000000 */
[----:B------:R-:W-:Y:S01]  /*63b0*/  R2UR UR24, R4 ;  /* 0x00000000041872ca */ /* 0x000fe200000e0000 */
[----:B------:R-:W-:Y:S01]  /*63c0*/  UIADD3 UR14, UP0, UR30, 0xf0, URZ ;  /* 0x000000f01e0e7890 */ /* 0x000fe2000ff1e03f */
[----:B------:R-:W-:Y:S01]  /*63d0*/  R2UR UR8, R10 ;  /* 0x000000000a0872ca */ /* 0x000fe200000e0000 */
[----:B------:R-:W-:Y:S01]  /*63e0*/  UIADD3 UR42, UP1, UR30, 0x1f0, URZ ;  /* 0x000001f01e2a7890 */ /* 0x000fe2000ff3e03f */
[----:B------:R-:W-:Y:S01]  /*63f0*/  R2UR UR36, R19 ;  /* 0x00000000132472ca */ /* 0x000fe200000e0000 */
[----:B------:R-:W-:Y:S01]  /*6400*/  UIADD3.X UR15, URZ, UR31, URZ, UP0, !UPT ;  /* 0x0000001f3f0f7290 */ /* 0x000fe200087fe43f */
[----:B------:R-:W-:Y:S01]  /*6410*/  R2UR UR35, R18 ;  /* 0x00000000122372ca */ /* 0x000fe200000e0000 */
[----:B------:R-:W-:Y:S01]  /*6420*/  UIADD3.X UR43, URZ, UR31, URZ, UP1, !UPT ;  /* 0x0000001f3f2b7290 */ /* 0x000fe20008ffe43f */
[----:B------:R-:W-:Y:S01]  /*6430*/  R2UR UR19, R6 ;  /* 0x00000000061372ca */ /* 0x000fe200000e0000 */
[----:B------:R-:W-:Y:S01]  /*6440*/  UIADD3 UR26, UR34, 0x20, URZ ;  /* 0x00000020221a7890 */ /* 0x000fe2000fffe03f */
[----:B------:R-:W-:Y:S01]  /*6450*/  ISETP.GT.AND P2, PT, R12, 0x1, PT ;  /* 0x000000010c00780c */ /* 0x000fe20003f44270 */
[----:B------:R-:W-:Y:S01]  /*6460*/  VIADD R3, R3, 0x1 ;  /* 0x0000000103037836 */ /* 0x000fe20000000000 */
[----:B------:R-:W-:Y:S01]  /*6470*/  UMOV UR22, 0x0 ;  /* 0x0000000000167882 */ /* 0x000fe20000000000 */
[----:B------:R-:W-:Y:S01]  /*6480*/  UIADD3 UR32, UR24, 0x180, URZ ;  /* 0x0000018018207890 */ /* 0x000fe2000fffe03f */
[----:B------:R-:W-:Y:S01]  /*6490*/  VIADD R11, R11, 0x40 ;  /* 0x000000400b0b7836 */ /* 0x000fe20000000000 */
[----:B------:R-:W-:Y:S01]  /*64a0*/  UIADD3 UR24, UR24, 0x2180, URZ ;  /* 0x0000218018187890 */ /* 0x000fe2000fffe03f */
[----:B------:R-:W-:Y:S01]  /*64b0*/  ISETP.NE.AND P1, PT, R3, 0x4, PT ;  /* 0x000000040300780c */ /* 0x000fe20003f25270 */
[----:B------:R-:W-:-:S02]  /*64c0*/  UIADD3 UR16, UR8, 0x10180, URZ ;  /* 0x0001018008107890 */ /* 0x000fc4000fffe03f */
[----:B------:R-:W-:Y:S01]  /*64d0*/  UIADD3 UR8, UR8, 0x14180, URZ ;  /* 0x0001418008087890 */ /* 0x000fe2000fffe03f */
[----:B------:R-:W-:Y:S01]  /*64e0*/  SEL R5, RZ, 0x1, P1 ;  /* 0x00000001ff057807 */ /* 0x000fe20000800000 */
[----:B------:R-:W-:Y:S01]  /*64f0*/  UMOV UR23, 0x10000000 ;  /* 0x1000000000177882 */ /* 0x000fe20000000000 */
[----:B------:R-:W-:Y:S01]  /*6500*/  UMOV UR25, UR33 ;  /* 0x0000002100197c82 */ /* 0x000fe20008000000 */
[----:B------:R-:W-:Y:S01]  /*6510*/  UMOV UR28, UR36 ;  /* 0x00000024001c7c82 */ /* 0x000fe20008000000 */
[----:B------:R-:W-:Y:S01]  /*6520*/  UMOV UR27, UR35 ;  /* 0x00000023001b7c82 */ /* 0x000fe20008000000 */
[----:B------:R-:W-:Y:S01]  /*6530*/  UMOV UR17, UR33 ;  /* 0x0000002100117c82 */ /* 0x000fe20008000000 */
[----:B------:R-:W-:Y:S01]  /*6540*/  UMOV UR18, UR34 ;  /* 0x0000002200127c82 */ /* 0x000fe20008000000 */
[----:B------:R-:W-:Y:S01]  /*6550*/  UMOV UR20, UR36 ;  /* 0x0000002400147c82 */ /* 0x000fe20008000000 */
[----:B------:R0:W-:Y:S01]  /*6560*/  UTMALDG.3D [UR32], [UR14], desc[UR22] ;  /* 0x000016200e0075b4 */ /* 0x0001e20008011000 */
[----:B------:R-:W-:Y:S01]  /*6570*/  UMOV UR9, UR33 ;  /* 0x0000002100097c82 */ /* 0x000fe20008000000 */
[----:B------:R-:W-:Y:S01]  /*6580*/  UMOV UR11, UR19 ;  /* 0x00000013000b7c82 */ /* 0x000fe20008000000 */
[----:B------:R-:W-:Y:S01]  /*6590*/  UMOV UR12, UR36 ;  /* 0x00000024000c7c82 */ /* 0x000fe20008000000 */
[----:B------:R-:W-:Y:S01]  /*65a0*/  UMOV UR10, UR26 ;  /* 0x0000001a000a7c82 */ /* 0x000fe20008000000 */
[----:B------:R-:W-:-:S02]  /*65b0*/  LOP3.LUT R2, R2, R5, RZ, 0x3c, !PT ;  /* 0x0000000502027212 */ /* 0x000fc400078e3cff */
[----:B------:R-:W-:Y:S01]  /*65c0*/  SEL R3, R3, RZ, P1 ;  /* 0x000000ff03037207 */ /* 0x000fe20000800000 */
[----:B------:R0:W-:Y:S01]  /*65d0*/  UTMALDG.3D [UR24], [UR14], desc[UR22] ;  /* 0x000016180e0075b4 */ /* 0x0001e20008011000 */
[----:B------:R0:W-:Y:S01]  /*65e0*/  UTMALDG.3D [UR16], [UR42], desc[UR22] ;  /* 0x000016102a0075b4 */ /* 0x0001e20008011000 */
[----:B------:R0:W-:Y:S02]  /*65f0*/  UTMALDG.3D [UR8], [UR42], desc[UR22] ;  /* 0x000016082a0075b4 */ /* 0x0001e40008011000 */
[----:B0-----:R-:W-:Y:S05]  /*6600*/  @P2 BRA `(.L_x_169) ;  /* 0xfffffffc00142947 */ /* 0x001fea000383ffff */
.L_x_165:
[----:B------:R-:W-:Y:S05]  /*6610*/  BSYNC B1 ;  /* 0x0000000000017941 */ /* 0x000fea0003800000 */
.L_x_164:
[----:B------:R-:W-:Y:S01]  /*6620*/  LOP3.LUT P4, RZ, R9, 0xff, RZ, 0xc0, !PT ;  /* 0x000000ff09ff7812 */ /* 0x000fe2000788c0ff */
[----:B------:R-:W-:Y:S01]  /*6630*/  VIADD R0, R0, UR37 ;  /* 0x0000002500007c36 */ /* 0x000fe20008000000 */
[----:B------:R-:W-:Y:S01]  /*6640*/  ULDC.64 UR8, c[0x0][0x650] ;  /* 0x0001940000087ab9 */ /* 0x000fe20000000a00 */
[----:B------:R-:W-:Y:S01]  /*6650*/  BSSY B1, `(.L_x_170) ;  /* 0x000006f000017945 */ /* 0x000fe20003800000 */
[----:B------:R-:W-:Y:S01]  /*6660*/  IMAD.MOV.U32 R18, RZ, RZ, -0x1 ;  /* 0xffffffffff127424 */ /* 0x000fe200078e00ff */
[----:B------:R-:W-:Y:S01]  /*6670*/  PRMT R9, RZ, 0x7610, R9 ;  /* 0x00007610ff097816 */ /* 0x000fe20000000009 */
[----:B------:R-:W-:Y:S01]  /*6680*/  IMAD.MOV.U32 R19, RZ, RZ, -0x1 ;  /* 0xffffffffff137424 */ /* 0x000fe200078e00ff */
[C---:B------:R-:W-:Y:S02]  /*6690*/  ISETP.GT.U32.AND P1, PT, R0.reuse, 0x3, PT ;  /* 0x000000030000780c */ /* 0x040fe40003f24070 */
[----:B------:R-:W-:Y:S02]  /*66a0*/  SHF.R.U32.HI R2, RZ, 0x2, R0 ;  /* 0x00000002ff027819 */ /* 0x000fe40000011600 */
[----:B------:R-:W-:-:S02]  /*66b0*/  LOP3.LUT R0, R0, 0x3, RZ, 0xc0, !PT ;  /* 0x0000000300007812 */ /* 0x000fc400078ec0ff */
[----:B------:R-:W0:Y:S01]  /*66c0*/  @P4 S2R R4, SR_CgaCtaId ;  /* 0x0000000000044919 */ /* 0x000e220000008800 */
[----:B------:R-:W-:Y:S02]  /*66d0*/  @P4 MOV R3, 0x400 ;  /* 0x0000040000034802 */ /* 0x000fe40000000f00 */
[----:B------:R-:W-:-:S04]  /*66e0*/  LOP3.LUT R2, R2, 0x1, RZ, 0xc0, !PT ;  /* 0x0000000102027812 */ /* 0x000fc800078ec0ff */
[----:B------:R-:W-:Y:S02]  /*66f0*/  ISETP.NE.U32.AND P2, PT, R2, 0x1, PT ;  /* 0x000000010200780c */ /* 0x000fe40003f45070 */
[----:B0-----:R-:W-:Y:S01]  /*6700*/  @P4 LEA R3, R4, R3, 0x18 ;  /* 0x0000000304034211 */ /* 0x001fe200078ec0ff */
[----:B------:R-:W-:-:S03]  /*6710*/  IMAD.U32 R4, RZ, RZ, UR37 ;  /* 0x00000025ff047e24 */ /* 0x000fc6000f8e00ff */
[----:B------:R0:W-:Y:S01]  /*6720*/  @P4 SYNCS.ARRIVE.TRANS64.A1T0 RZ, [R3+URZ+0x78], RZ ;  /* 0x000078ff03ff49a7 */ /* 0x0001e2000810003f */
[----:B------:R-:W-:Y:S02]  /*6730*/  IADD3 R16, P4, R16, UR52, RZ ;  /* 0x0000003410107c10 */ /* 0x000fe4000ff9e0ff */
[----:B------:R-:W-:Y:S02]  /*6740*/  ISETP.LT.U32.AND P1, PT, R4, 0x4, P1 ;  /* 0x000000040400780c */ /* 0x000fe40000f21070 */
[----:B------:R-:W-:Y:S02]  /*6750*/  IADD3.X R17, R17, UR39, RZ, P4, !PT ;  /* 0x0000002711117c10 */ /* 0x000fe4000a7fe4ff */
[----:B------:R-:W-:Y:S02]  /*6760*/  ISETP.GE.U32.AND P4, PT, R16, UR8, PT ;  /* 0x0000000810007c0c */ /* 0x000fe4000bf86070 */
[----:B0-----:R-:W-:Y:S02]  /*6770*/  SEL R3, RZ, 0x1, !P1 ;  /* 0x00000001ff037807 */ /* 0x001fe40004800000 */
[----:B------:R-:W-:-:S02]  /*6780*/  ISETP.GE.U32.AND.EX P1, PT, R17, UR9, PT, P4 ;  /* 0x0000000911007c0c */ /* 0x000fc4000bf26140 */
[----:B------:R-:W-:-:S04]  /*6790*/  ISETP.GT.U32.AND P2, PT, R4, 0x3, !P2 ;  /* 0x000000030400780c */ /* 0x000fc80005744070 */
[----:B------:R-:W-:-:S04]  /*67a0*/  SEL R2, RZ, 0x1, !P2 ;  /* 0x00000001ff027807 */ /* 0x000fc80005000000 */
[--C-:B------:R-:W-:Y:S01]  /*67b0*/  LOP3.LUT R8, R2, R8, R3.reuse, 0x96, !PT ;  /* 0x0000000802087212 */ /* 0x100fe200078e9603 */
[----:B------:R-:W-:Y:S01]  /*67c0*/  IMAD.MOV.U32 R2, RZ, RZ, -0x1 ;  /* 0xffffffffff027424 */ /* 0x000fe200078e00ff */
[----:B------:R-:W-:Y:S01]  /*67d0*/  PRMT R3, RZ, 0x7610, R3 ;  /* 0x00007610ff037816 */ /* 0x000fe20000000003 */
[----:B------:R-:W-:Y:S06]  /*67e0*/  @P1 BRA `(.L_x_171) ;  /* 0x0000000400541947 */ /* 0x000fec0003800000 */
[----:B------:R-:W0:Y:S01]  /*67f0*/  S2UR UR7, SR_CTAID.X ;  /* 0x00000000000779c3 */ /* 0x000e220000002500 */
[----:B------:R-:W-:Y:S01]  /*6800*/  ULDC.64 UR8, c[0x0][0x628] ;  /* 0x00018a0000087ab9 */ /* 0x000fe20000000a00 */
[----:B------:R-:W-:Y:S01]  /*6810*/  ULDC UR10, c[0x0][0x150] ;  /* 0x00005400000a7ab9 */ /* 0x000fe20000000800 */
[----:B------:R-:W-:Y:S01]  /*6820*/  ISETP.NE.U32.AND P1, PT, RZ, UR8, PT ;  /* 0x00000008ff007c0c */ /* 0x000fe2000bf25070 */
[----:B------:R-:W-:Y:S01]  /*6830*/  ULDC UR11, c[0x0][0x630] ;  /* 0x00018c00000b7ab9 */ /* 0x000fe20000000800 */
[----:B------:R-:W-:Y:S01]  /*6840*/  ULDC UR14, c[0x0][0x154] ;  /* 0x00005500000e7ab9 */ /* 0x000fe20000000800 */
[----:B------:R-:W-:Y:S01]  /*6850*/  IMAD.MOV.U32 R2, RZ, RZ, R16 ;  /* 0x000000ffff027224 */ /* 0x000fe200078e0010 */
[----:B------:R-:W-:Y:S01]  /*6860*/  ISETP.NE.AND.EX P1, PT, RZ, UR9, PT, P1 ;  /* 0x00000009ff007c0c */ /* 0x000fe2000bf25310 */
[----:B------:R-:W1:Y:S01]  /*6870*/  S2UR UR12, SR_CTAID.Y ;  /* 0x00000000000c79c3 */ /* 0x000e620000002600 */
[----:B0-----:R-:W-:-:S05]  /*6880*/  I2FP.F32.U32 R3, UR7 ;  /* 0x0000000700037c45 */ /* 0x001fca0008201000 */
[----:B------:R-:W-:Y:S01]  /*6890*/  FMUL R10, R3, UR10 ;  /* 0x0000000a030a7c20 */ /* 0x000fe20008400000 */
[----:B------:R-:W-:-:S05]  /*68a0*/  IMAD.MOV.U32 R3, RZ, RZ, R17 ;  /* 0x000000ffff037224 */ /* 0x000fca00078e0011 */
[----:B------:R-:W-:Y:S05]  /*68b0*/  @!P1 BRA `(.L_x_172) ;  /* 0x0000000000289947 */ /* 0x000fea0003800000 */
[----:B------:R-:W-:Y:S02]  /*68c0*/  ULDC UR10, c[0x0][0x634] ;  /* 0x00018d00000a7ab9 */ /* 0x000fe40000000800 */
[----:B------:R-:W-:-:S05]  /*68d0*/  IADD3 R7, P1, R16, UR10, RZ ;  /* 0x0000000a10077c10 */ /* 0x000fca000ff3e0ff */
[----:B------:R-:W-:-:S04]  /*68e0*/  IMAD.X R11, RZ, RZ, R17, P1 ;  /* 0x000000ffff0b7224 */ /* 0x000fc800008e0611 */
[----:B------:R-:W-:-:S04]  /*68f0*/  IMAD.WIDE.U32 R4, R11, UR8, RZ ;  /* 0x000000080b047c25 */ /* 0x000fc8000f8e00ff */
[----:B------:R-:W-:-:S04]  /*6900*/  IMAD.WIDE.U32 R4, P1, R7, UR9, R4 ;  /* 0x0000000907047c25 */ /* 0x000fc8000f820004 */
[----:B------:R-:W-:-:S04]  /*6910*/  IMAD.WIDE.U32 R6, R7, UR8, RZ ;  /* 0x0000000807067c25 */ /* 0x000fc8000f8e00ff */
[----:B------:R-:W-:Y:S01]  /*6920*/  IMAD.X R3, RZ, RZ, RZ, P1 ;  /* 0x000000ffff037224 */ /* 0x000fe200008e06ff */
[----:B------:R-:W-:Y:S01]  /*6930*/  IADD3 RZ, P1, R7, R4, RZ ;  /* 0x0000000407ff7210 */ /* 0x000fe20007f3e0ff */
[----:B------:R-:W-:-:S04]  /*6940*/  IMAD.MOV.U32 R2, RZ, RZ, R5 ;  /* 0x000000ffff027224 */ /* 0x000fc800078e0005 */
[----:B------:R-:W-:-:S08]  /*6950*/  IMAD.WIDE.U32.X R2, R11, UR9, R2, P1 ;  /* 0x000000090b027c25 */ /* 0x000fd000088e0402 */
.L_x_172:
[--C-:B------:R-:W-:Y:S01]  /*6960*/  SHF.R.U64 R19, R2, UR11, R3.reuse ;  /* 0x0000000b02137c19 */ /* 0x100fe20008001203 */
[----:B------:R-:W0:Y:S01]  /*6970*/  F2I.U32.TRUNC.NTZ R10, R10 ;  /* 0x0000000a000a7305 */ /* 0x000e22000020f000 */
[----:B------:R-:W-:Y:S01]  /*6980*/  SHF.R.U32.HI R2, RZ, UR11, R3 ;  /* 0x0000000bff027c19 */ /* 0x000fe20008011603 */
[----:B------:R-:W-:Y:S01]  /*6990*/  ULDC.64 UR8, c[0x0][0x620] ;  /* 0x0001880000087ab9 */ /* 0x000fe20000000a00 */
[----:B------:R-:W-:Y:S01]  /*69a0*/  IADD3 R5, P1, RZ, -R19, RZ ;  /* 0x80000013ff057210 */ /* 0x000fe20007f3e0ff */
[----:B------:R-:W2:Y:S01]  /*69b0*/  LDC R15, c[0x0][0x610] ;  /* 0x00018400ff0f7b82 */ /* 0x000ea20000000800 */
[----:B-1----:R-:W-:Y:S01]  /*69c0*/  I2FP.F32.U32 R4, UR12 ;  /* 0x0000000c00047c45 */ /* 0x002fe20008201000 */
[----:B------:R-:W-:Y:S01]  /*69d0*/  ULDC UR11, c[0x0][0x658] ;  /* 0x00019600000b7ab9 */ /* 0x000fe20000000800 */
[----:B------:R-:W-:Y:S01]  /*69e0*/  ULDC UR16, c[0x0][0x648] ;  /* 0x0001920000107ab9 */ /* 0x000fe20000000800 */
[----:B------:R-:W-:Y:S02]  /*69f0*/  IMAD.X R2, RZ, RZ, ~R2, P1 ;  /* 0x000000ffff027224 */ /* 0x000fe400008e0e02 */
[----:B------:R-:W-:Y:S01]  /*6a00*/  FMUL R6, R4, UR14 ;  /* 0x0000000e04067c20 */ /* 0x000fe20008400000 */
[----:B------:R-:W-:Y:S01]  /*6a10*/  ULDC.64 UR14, c[0x0][0x640] ;  /* 0x00019000000e7ab9 */ /* 0x000fe20000000a00 */
[----:B------:R-:W-:Y:S01]  /*6a20*/  IMAD R4, R2, UR8, RZ ;  /* 0x0000000802047c24 */ /* 0x000fe2000f8e02ff */
[----:B------:R-:W-:Y:S01]  /*6a30*/  ISETP.NE.U32.AND P1, PT, RZ, UR14, PT ;  /* 0x0000000eff007c0c */ /* 0x000fe2000bf25070 */
[C---:B------:R-:W-:Y:S01]  /*6a40*/  IMAD.WIDE.U32 R2, R5.reuse, UR8, R16 ;  /* 0x0000000805027c25 */ /* 0x040fe2000f8e0010 */
[----:B0-----:R-:W-:Y:S01]  /*6a50*/  R2UR UR8, R10 ;  /* 0x000000000a0872ca */ /* 0x001fe200000e0000 */
[----:B------:R-:W0:Y:S01]  /*6a60*/  F2I.U32.TRUNC.NTZ R6, R6 ;  /* 0x0000000600067305 */ /* 0x000e22000020f000 */
[----:B------:R-:W-:Y:S01]  /*6a70*/  ISETP.NE.AND.EX P1, PT, RZ, UR15, PT, P1 ;  /* 0x0000000fff007c0c */ /* 0x000fe2000bf25310 */
[----:B------:R-:W-:Y:S01]  /*6a80*/  IMAD R5, R5, UR9, R4 ;  /* 0x0000000905057c24 */ /* 0x000fe2000f8e0204 */
[----:B------:R-:W-:-:S03]  /*6a90*/  ULDC UR9, c[0x0][0x618] ;  /* 0x0001860000097ab9 */ /* 0x000fc60000000800 */
[----:B------:R-:W-:-:S05]  /*6aa0*/  IMAD.IADD R3, R3, 0x1, R5 ;  /* 0x0000000103037824 */ /* 0x000fca00078e0205 */
[--C-:B------:R-:W-:Y:S02]  /*6ab0*/  SHF.R.U64 R10, R2, UR9, R3.reuse ;  /* 0x00000009020a7c19 */ /* 0x100fe40008001203 */
[----:B------:R-:W-:Y:S01]  /*6ac0*/  SHF.R.U32.HI R3, RZ, UR9, R3 ;  /* 0x00000009ff037c19 */ /* 0x000fe20008011603 */
[----:B------:R-:W-:Y:S01]  /*6ad0*/  ULDC UR9, c[0x0][0x608] ;  /* 0x0001820000097ab9 */ /* 0x000fe20000000800 */
[----:B0-----:R-:W-:Y:S02]  /*6ae0*/  R2UR UR10, R6 ;  /* 0x00000000060a72ca */ /* 0x001fe400000e0000 */
[--C-:B------:R-:W-:Y:S02]  /*6af0*/  SHF.R.U64 R12, R10, UR9, R3.reuse ;  /* 0x000000090a0c7c19 */ /* 0x100fe40008001203 */
[----:B------:R-:W-:Y:S01]  /*6b00*/  SHF.R.U32.HI R3, RZ, UR9, R3 ;  /* 0x00000009ff037c19 */ /* 0x000fe20008011603 */
[----:B------:R-:W-:-:S03]  /*6b10*/  UIADD3 UR9, -UR8, URZ, URZ ;  /* 0x0000003f08097290 */ /* 0x000fc6000fffe13f */
[--C-:B------:R-:W-:Y:S01]  /*6b20*/  SHF.R.U64 R13, R12, UR11, R3.reuse ;  /* 0x0000000b0c0d7c19 */ /* 0x100fe20008001203 */
[----:B------:R-:W-:Y:S01]  /*6b30*/  ULDC UR8, c[0x0][0x144] ;  /* 0x0000510000087ab9 */ /* 0x000fe20000000800 */
[----:B------:R-:W-:-:S03]  /*6b40*/  SHF.R.U32.HI R3, RZ, UR11, R3 ;  /* 0x0000000bff037c19 */ /* 0x000fc60008011603 */
[----:B------:R-:W-:Y:S01]  /*6b50*/  IMAD.MOV.U32 R2, RZ, RZ, R13 ;  /* 0x000000ffff027224 */ /* 0x000fe200078e000d */
[----:B------:R-:W-:Y:S06]  /*6b60*/  @!P1 BRA `(.L_x_173) ;  /* 0x0000000000289947 */ /* 0x000fec0003800000 */
        /* <DEDUP_REMOVED lines=10> */
.L_x_173:
[----:B------:R-:W-:Y:S01]  /*6c10*/  UISETP.NE.AND UP0, UPT, UR38, URZ, UPT ;  /* 0x0000003f2600728c */ /* 0x000fe2000bf05270 */
[----:B------:R-:W-:Y:S01]  /*6c20*/  SHF.R.U64 R3, R2, UR16, R3 ;  /* 0x0000001002037c19 */ /* 0x000fe20008001203 */
[----:B------:R-:W-:Y:S01]  /*6c30*/  UIADD3 UR10, -UR10, URZ, URZ ;  /* 0x0000003f0a0a7290 */ /* 0x000fe2000fffe13f */
[----:B------:R-:W-:Y:S01]  /*6c40*/  LOP3.LUT R2, R12, UR6, RZ, 0xc0, !PT ;  /* 0x000000060c027c12 */ /* 0x000fe2000f8ec0ff */
[----:B------:R-:W-:Y:S01]  /*6c50*/  UIMAD UR7, UR8, UR9, UR7 ;  /* 0x00000009080772a4 */ /* 0x000fe2000f8e0207 */
[----:B------:R-:W-:Y:S01]  /*6c60*/  LOP3.LUT R5, R10, UR4, RZ, 0xc0, !PT ;  /* 0x000000040a057c12 */ /* 0x000fe2000f8ec0ff */
[----:B------:R-:W-:Y:S01]  /*6c70*/  IMAD.MOV R4, RZ, RZ, -R3 ;  /* 0x000000ffff047224 */ /* 0x000fe200078e0a03 */
[----:B------:R-:W-:Y:S01]  /*6c80*/  ULDC UR8, c[0x0][0x148] ;  /* 0x0000520000087ab9 */ /* 0x000fe20000000800 */
[----:B------:R-:W-:Y:S01]  /*6c90*/  IMAD R18, R3, UR5, R2 ;  /* 0x0000000503127c24 */ /* 0x000fe2000f8e0202 */
[----:B------:R-:W-:Y:S01]  /*6ca0*/  PLOP3.LUT P1, PT, PT, PT, UP0, 0x80, 0x0 ;  /* 0x000000000000781c */ /* 0x000fe20003f2f008 */
[----:B------:R-:W-:Y:S01]  /*6cb0*/  IMAD.MOV.U32 R3, RZ, RZ, 0x1 ;  /* 0x00000001ff037424 */ /* 0x000fe200078e00ff */
[----:B------:R-:W-:-:S03]  /*6cc0*/  @UP0 UIMAD UR7, UR8, UR10, UR12 ;  /* 0x0000000a080702a4 */ /* 0x000fc6000f8e020c */
[----:B------:R-:W-:Y:S02]  /*6cd0*/  ULDC UR8, c[0x0][0x638] ;  /* 0x00018e0000087ab9 */ /* 0x000fe40000000800 */
[----:B------:R-:W-:Y:S02]  /*6ce0*/  IMAD R2, R4, UR8, R13 ;  /* 0x0000000804027c24 */ /* 0x000fe4000f8e020d */
[----:B--2---:R-:W-:Y:S01]  /*6cf0*/  IMAD R18, R18, R15, UR7 ;  /* 0x0000000712127e24 */ /* 0x004fe2000f8e020f */
[----:B------:R-:W-:Y:S02]  /*6d00*/  ULDC UR7, c[0x0][0x600] ;  /* 0x0001800000077ab9 */ /* 0x000fe40000000800 */
[----:B------:R-:W-:-:S05]  /*6d10*/  IMAD R5, R2, UR7, R5 ;  /* 0x0000000702057c24 */ /* 0x000fca000f8e0205 */
[----:B------:R-:W-:Y:S02]  /*6d20*/  SEL R2, R5, R18, !P1 ;  /* 0x0000001205027207 */ /* 0x000fe40004800000 */
[----:B------:R-:W-:-:S07]  /*6d30*/  SEL R18, R18, R5, !P1 ;  /* 0x0000000512127207 */ /* 0x000fce0004800000 */
.L_x_171:
[----:B------:R-:W-:Y:S05]  /*6d40*/  BSYNC B1 ;  /* 0x0000000000017941 */ /* 0x000fea0003800000 */
.L_x_170:
[----:B------:R-:W-:-:S13]  /*6d50*/  LOP3.LUT P1, RZ, R3, 0xff, RZ, 0xc0, !PT ;  /* 0x000000ff03ff7812 */ /* 0x000fda000782c0ff */
[----:B------:R-:W-:Y:S05]  /*6d60*/  @P1 BRA `(.L_x_174) ;  /* 0xfffffff400081947 */ /* 0x000fea000383ffff */
[----:B------:R-:W-:Y:S05]  /*6d70*/  BSYNC B0 ;  /* 0x0000000000007941 */ /* 0x000fea0003800000 */
.L_x_162:
[----:B------:R-:W-:-:S03]  /*6d80*/  UMOV UR7, 0xffffffff ;  /* 0xffffffff00077882 */ /* 0x000fc60000000000 */
[----:B------:R-:W-:Y:S05]  /*6d90*/  BRA.DIV UR7, `(.L_x_175) ;  /* 0x0000000607447947 */ /* 0x000fea000b800000 */
[----:B------:R-:W-:-:S13]  /*6da0*/  ELECT P6, URZ, PT ;  /* 0x00000000003f782f */ /* 0x000fda00038c0000 */
.L_x_191:
[----:B------:R-:W-:Y:S04]  /*6db0*/  BSSY B0, `(.L_x_176) ;  /* 0x000002c000007945 */ /* 0x000fe80003800000 */
[----:B------:R-:W-:Y:S05]  /*6dc0*/  @!P6 BRA `(.L_x_177) ;  /* 0x0000000000a8e947 */ /* 0x000fea0003800000 */
[----:B------:R-:W-:-:S04]  /*6dd0*/  ULOP3.LUT UR7, UR40, 0x2, URZ, 0xfc, !UPT ;  /* 0x0000000228077892 */ /* 0x000fc8000f8efc3f */
[----:B------:R-:W-:-:S06]  /*6de0*/  UISETP.NE.AND UP0, UPT, UR7, 0x3, UPT ;  /* 0x000000030700788c */ /* 0x000fcc000bf05270 */
[----:B------:R-:W-:-:S13]  /*6df0*/  PLOP3.LUT P0, PT, PT, PT, UP0, 0x80, 0x0 ;  /* 0x000000000000781c */ /* 0x000fda0003f0f008 */
[----:B------:R-:W-:Y:S05]  /*6e00*/  @!P0 BRA `(.L_x_178) ;  /* 0x0000000000048947 */ /* 0x000fea0003800000 */
[----:B------:R-:W-:Y:S01]  /*6e10*/  BPT.TRAP 0x1 ;  /* 0x000000040000795c */ /* 0x000fe20000300000 */
.L_x_178:
[----:B------:R-:W0:Y:S01]  /*6e20*/  S2R R3, SR_CgaCtaId ;  /* 0x0000000000037919 */ /* 0x000e220000008800 */
[----:B------:R-:W-:-:S04]  /*6e30*/  MOV R2, 0x400 ;  /* 0x0000040000027802 */ /* 0x000fc80000000f00 */
[----:B0-----:R-:W-:Y:S02]  /*6e40*/  LEA R3, R3, R2, 0x18 ;  /* 0x0000000203037211 */ /* 0x001fe400078ec0ff */
[----:B------:R-:W-:-:S03]  /*6e50*/  SHF.L.U32 R2, R8, 0x1f, RZ ;  /* 0x0000001f08027819 */ /* 0x000fc600000006ff */
[----:B------:R-:W-:-:S04]  /*6e60*/  VIADD R3, R3, 0x20 ;  /* 0x0000002003037836 */ /* 0x000fc80000000000 */
[C---:B------:R-:W-:Y:S02]  /*6e70*/  IMAD R7, R0.reuse, 0x8, R3 ;  /* 0x0000000800077824 */ /* 0x040fe400078e0203 */
[----:B------:R-:W-:Y:S02]  /*6e80*/  VIADD R0, R0, 0x1 ;  /* 0x0000000100007836 */ /* 0x000fe40000000000 */
[----:B------:R-:W0:Y:S03]  /*6e90*/  SYNCS.PHASECHK.TRANS64.TRYWAIT P0, [R7+URZ], R2 ;  /* 0x00000002070075a7 */ /* 0x000e26000800017f */
[----:B------:R-:W-:-:S04]  /*6ea0*/  ISETP.NE.AND P1, PT, R0, 0x4, PT ;  /* 0x000000040000780c */ /* 0x000fc80003f25270 */
[----:B------:R-:W-:Y:S02]  /*6eb0*/  SEL R5, RZ, 0x1, P1 ;  /* 0x00000001ff057807 */ /* 0x000fe40000800000 */
[----:B------:R-:W-:Y:S02]  /*6ec0*/  SEL R0, R0, RZ, P1 ;  /* 0x000000ff00007207 */ /* 0x000fe40000800000 */
[----:B------:R-:W-:-:S03]  /*6ed0*/  LOP3.LUT R5, R8, R5, RZ, 0x3c, !PT ;  /* 0x0000000508057212 */ /* 0x000fc600078e3cff */
[----:B------:R-:W-:Y:S01]  /*6ee0*/  IMAD R9, R0, 0x8, R3 ;  /* 0x0000000800097824 */ /* 0x000fe200078e0203 */
[----:B------:R-:W-:Y:S01]  /*6ef0*/  SHF.L.U32 R4, R5, 0x1f, RZ ;  /* 0x0000001f05047819 */ /* 0x000fe200000006ff */
[----:B0-----:R-:W-:Y:S06]  /*6f00*/  @!P0 BRA `(.L_x_179) ;  /* 0x0000000400088947 */ /* 0x001fec0003800000 */
.L_x_192:
[----:B------:R-:W1:Y:S01]  /*6f10*/  SYNCS.PHASECHK.TRANS64.TRYWAIT P0, [R9+URZ], R4 ;  /* 0x00000004090075a7 */ /* 0x000e62000800017f */
[----:B------:R-:W-:-:S05]  /*6f20*/  VIADD R0, R0, 0x1 ;  /* 0x0000000100007836 */ /* 0x000fca0000000000 */
[----:B------:R-:W-:-:S04]  /*6f30*/  ISETP.NE.AND P1, PT, R0, 0x4, PT ;  /* 0x000000040000780c */ /* 0x000fc80003f25270 */
[----:B0-----:R-:W-:Y:S02]  /*6f40*/  SEL R2, RZ, 0x1, P1 ;  /* 0x00000001ff027807 */ /* 0x001fe40000800000 */
[----:B------:R-:W-:Y:S02]  /*6f50*/  SEL R0, R0, RZ, P1 ;  /* 0x000000ff00007207 */ /* 0x000fe40000800000 */
[----:B------:R-:W-:-:S03]  /*6f60*/  LOP3.LUT R7, R5, R2, RZ, 0x3c, !PT ;  /* 0x0000000205077212 */ /* 0x000fc600078e3cff */
[----:B------:R-:W-:Y:S01]  /*6f70*/  IMAD R6, R0, 0x8, R3 ;  /* 0x0000000800067824 */ /* 0x000fe200078e0203 */
[----:B------:R-:W-:Y:S01]  /*6f80*/  SHF.L.U32 R5, R7, 0x1f, RZ ;  /* 0x0000001f07057819 */ /* 0x000fe200000006ff */
[----:B-1----:R-:W-:Y:S06]  /*6f90*/  @!P0 BRA `(.L_x_180) ;  /* 0x0000000000f88947 */ /* 0x002fec0003800000 */
.L_x_193:
[----:B------:R-:W1:Y:S01]  /*6fa0*/  SYNCS.PHASECHK.TRANS64.TRYWAIT P0, [R6+URZ], R5 ;  /* 0x00000005060075a7 */ /* 0x000e62000800017f */
[----:B------:R-:W-:-:S05]  /*6fb0*/  VIADD R0, R0, 0x1 ;  /* 0x0000000100007836 */ /* 0x000fca0000000000 */
[----:B------:R-:W-:-:S04]  /*6fc0*/  ISETP.NE.AND P1, PT, R0, 0x4, PT ;  /* 0x000000040000780c */ /* 0x000fc80003f25270 */
[----:B------:R-:W-:Y:S02]  /*6fd0*/  SEL R2, RZ, 0x1, P1 ;  /* 0x00000001ff027807 */ /* 0x000fe40000800000 */
[----:B------:R-:W-:Y:S02]  /*6fe0*/  SEL R0, R0, RZ, P1 ;  /* 0x000000ff00007207 */ /* 0x000fe40000800000 */
[----:B------:R-:W-:Y:S01]  /*6ff0*/  LOP3.LUT R2, R7, R2, RZ, 0x3c, !PT ;  /* 0x0000000207027212 */ /* 0x000fe200078e3cff */
[----:B-1----:R-:W-:Y:S06]  /*7000*/  @!P0 BRA `(.L_x_181) ;  /* 0x0000000000f08947 */ /* 0x002fec0003800000 */
.L_x_194:
[----:B------:R-:W-:Y:S01]  /*7010*/  IMAD R3, R0, 0x8, R3 ;  /* 0x0000000800037824 */ /* 0x000fe200078e0203 */
[----:B------:R-:W-:-:S07]  /*7020*/  SHF.L.U32 R0, R2, 0x1f, RZ ;  /* 0x0000001f02007819 */ /* 0x000fce00000006ff */
.L_x_182:
[----:B--2---:R2:W3:Y:S02]  /*7030*/  SYNCS.PHASECHK.TRANS64.TRYWAIT P0, [R3+URZ], R0 ;  /* 0x00000000030075a7 */ /* 0x0044e4000800017f */
[----:B---3--:R-:W-:Y:S05]  /*7040*/  @!P0 NANOSLEEP.SYNCS 0x989680 ;  /* 0x009896800000895d */ /* 0x008fea0003900000 */
[----:B------:R-:W3:Y:S02]  /*7050*/  @!P0 SYNCS.PHASECHK.TRANS64 P0, [R3+URZ], R0 ;  /* 0x00000000030085a7 */ /* 0x000ee4000800007f */
[----:B---3--:R-:W-:Y:S05]  /*7060*/  @!P0 BRA `(.L_x_182) ;  /* 0xfffffffc00f08947 */ /* 0x008fea000383ffff */
.L_x_177:
[----:B------:R-:W-:Y:S05]  /*7070*/  BSYNC B0 ;  /* 0x0000000000007941 */ /* 0x000fea0003800000 */
.L_x_176:
[----:B------:R-:W-:Y:S05]  /*7080*/  EXIT ;  /* 0x000000000000794d */ /* 0x000fea0003800000 */
.L_x_14:
[----:B0-----:R0:W1:Y:S02]  /*7090*/  SYNCS.PHASECHK.TRANS64.TRYWAIT P0, [R95+URZ+-0x8], R0 ;  /* 0xfffff8005f0075a7 */ /* 0x001064000800017f */
[----:B-1----:R-:W-:Y:S05]  /*70a0*/  @!P0 NANOSLEEP.SYNCS 0x989680 ;  /* 0x009896800000895d */ /* 0x002fea0003900000 */
[----:B------:R-:W1:Y:S02]  /*70b0*/  @!P0 SYNCS.PHASECHK.TRANS64 P0, [R95+URZ+-0x8], R0 ;  /* 0xfffff8005f0085a7 */ /* 0x000e64000800007f */
[----:B-1----:R-:W-:Y:S05]  /*70c0*/  @!P0 BRA `(.L_x_14) ;  /* 0xfffffffc00f08947 */ /* 0x002fea000383ffff */
[----:B------:R-:W-:Y:S05]  /*70d0*/  BRA `(.L_x_183) ;  /* 0xffffffa4005c7947 */ /* 0x000fea000383ffff */
.L_x_19:
[----:B-1----:R1:W2:Y:S02]  /*70e0*/  SYNCS.PHASECHK.TRANS64.TRYWAIT P1, [R3+URZ], R0 ;  /* 0x00000000030075a7 */ /* 0x0022a4000802017f */
[----:B--2---:R-:W-:Y:S05]  /*70f0*/  @!P1 NANOSLEEP.SYNCS 0x989680 ;  /* 0x009896800000995d */ /* 0x004fea0003900000 */
[----:B------:R-:W2:Y:S02]  /*7100*/  @!P1 SYNCS.PHASECHK.TRANS64 P1, [R3+URZ], R0 ;  /* 0x00000000030095a7 */ /* 0x000ea4000802007f */
[----:B--2---:R-:W-:Y:S05]  /*7110*/  @!P1 BRA `(.L_x_19) ;  /* 0xfffffffc00f09947 */ /* 0x004fea000383ffff */
[----:B------:R-:W-:Y:S05]  /*7120*/  BRA `(.L_x_18) ;  /* 0xffffffa400d47947 */ /* 0x000fea000383ffff */
.L_x_24:
[----:B-1----:R-:W-:-:S04]  /*7130*/  IMAD.U32 R4, RZ, RZ, UR4 ;  /* 0x00000004ff047e24 */ /* 0x002fc8000f8e00ff */
[----:B------:R1:W2:Y:S03]  /*7140*/  SYNCS.PHASECHK.TRANS64.TRYWAIT P1, [R4+URZ], R3 ;  /* 0x00000003040075a7 */ /* 0x0002a6000802017f */
[----:B--2---:R-:W-:Y:S05]  /*7150*/  @!P1 NANOSLEEP.SYNCS 0x989680 ;  /* 0x009896800000995d */ /* 0x004fea0003900000 */
[----:B------:R-:W2:Y:S02]  /*7160*/  @!P1 SYNCS.PHASECHK.TRANS64 P1, [R4+URZ], R3 ;  /* 0x00000003040095a7 */ /* 0x000ea4000802007f */
[----:B--2---:R-:W-:Y:S05]  /*7170*/  @!P1 BRA `(.L_x_24) ;  /* 0xfffffffc00ec9947 */ /* 0x004fea000383ffff */
[----:B------:R-:W-:Y:S05]  /*7180*/  BRA `(.L_x_23) ;  /* 0xffffffac00147947 */ /* 0x000fea000383ffff */
.L_x_30:
[----:B0-----:R0:W1:Y:S02]  /*7190*/  SYNCS.PHASECHK.TRANS64.TRYWAIT P0, [R95+URZ+0x8], R0 ;  /* 0x000008005f0075a7 */ /* 0x001064000800017f */
[----:B-1----:R-:W-:Y:S05]  /*71a0*/  @!P0 NANOSLEEP.SYNCS 0x989680 ;  /* 0x009896800000895d */ /* 0x002fea0003900000 */
[----:B------:R-:W1:Y:S02]  /*71b0*/  @!P0 SYNCS.PHASECHK.TRANS64 P0, [R95+URZ+0x8], R0 ;  /* 0x000008005f0085a7 */ /* 0x000e64000800007f */
[----:B-1----:R-:W-:Y:S05]  /*71c0*/  @!P0 BRA `(.L_x_30) ;  /* 0xfffffffc00f08947 */ /* 0x002fea000383ffff */
[----:B------:R-:W-:Y:S05]  /*71d0*/  BRA `(.L_x_184) ;  /* 0xffffffb0008c7947 */ /* 0x000fea000383ffff */
.L_x_163:
[----:B------:R-:W-:Y:S01]  /*71e0*/  BSSY B1, `(.L_x_185) ;  /* 0x0000006000017945 */ /* 0x000fe20003800000 */
[----:B------:R-:W-:-:S07]  /*71f0*/  IMAD.MOV.U32 R15, RZ, RZ, -0x1 ;  /* 0xffffffffff0f7424 */ /* 0x000fce00078e00ff */
[----:B------:R-:W-:Y:S05]  /*7200*/  WARPSYNC.COLLECTIVE R15, `(.L_x_186) ;  /* 0x000000000f0c7348 */ /* 0x000fea0003c00000 */
[----:B------:R-:W-:Y:S02]  /*7210*/  ELECT P6, UR62, PT ;  /* 0x00000000003e782f */ /* 0x000fe400038c0000 */
[----:B------:R-:W-:Y:S01]  /*7220*/  MOV R14, UR62 ;  /* 0x0000003e000e7c02 */ /* 0x000fe20008000f00 */
[----:B------:R-:W-:Y:S10]  /*7230*/  ENDCOLLECTIVE ;  /* 0x000000000000791b */ /* 0x000ff40003800000 */
.L_x_186:
[----:B------:R-:W-:Y:S05]  /*7240*/  BSYNC B1 ;  /* 0x0000000000017941 */ /* 0x000fea0003800000 */
.L_x_185:
[----:B------:R-:W-:Y:S05]  /*7250*/  BRA `(.L_x_187) ;  /* 0xffffffec00d87947 */ /* 0x000fea000383ffff */
.L_x_166:
[----:B-1----:R1:W2:Y:S02]  /*7260*/  SYNCS.PHASECHK.TRANS64.TRYWAIT P1, [R7+URZ+0x20], R4 ;  /* 0x00002004070075a7 */ /* 0x0022a4000802017f */
[----:B--2---:R-:W-:Y:S05]  /*7270*/  @!P1 NANOSLEEP.SYNCS 0x989680 ;  /* 0x009896800000995d */ /* 0x004fea0003900000 */
[----:B------:R-:W2:Y:S02]  /*7280*/  @!P1 SYNCS.PHASECHK.TRANS64 P1, [R7+URZ+0x20], R4 ;  /* 0x00002004070095a7 */ /* 0x000ea4000802007f */
[----:B--2---:R-:W-:Y:S05]  /*7290*/  @!P1 BRA `(.L_x_166) ;  /* 0xfffffffc00f09947 */ /* 0x004fea000383ffff */
[----:B------:R-:W-:Y:S05]  /*72a0*/  BRA `(.L_x_188) ;  /* 0xfffffff0000c7947 */ /* 0x000fea000383ffff */
.L_x_175:
[----:B------:R-:W-:Y:S01]  /*72b0*/  BSSY B0, `(.L_x_189) ;  /* 0x0000006000007945 */ /* 0x000fe20003800000 */
[----:B------:R-:W-:-:S07]  /*72c0*/  IMAD.MOV.U32 R15, RZ, RZ, -0x1 ;  /* 0xffffffffff0f7424 */ /* 0x000fce00078e00ff */
[----:B------:R-:W-:Y:S05]  /*72d0*/  WARPSYNC.COLLECTIVE R15, `(.L_x_190) ;  /* 0x000000000f0c7348 */ /* 0x000fea0003c00000 */
[----:B------:R-:W-:Y:S02]  /*72e0*/  ELECT P6, UR62, PT ;  /* 0x00000000003e782f */ /* 0x000fe400038c0000 */
[----:B------:R-:W-:Y:S01]  /*72f0*/  MOV R14, UR62 ;  /* 0x0000003e000e7c02 */ /* 0x000fe20008000f00 */
[----:B------:R-:W-:Y:S10]  /*7300*/  ENDCOLLECTIVE ;  /* 0x000000000000791b */ /* 0x000ff40003800000 */
.L_x_190:
[----:B------:R-:W-:Y:S05]  /*7310*/  BSYNC B0 ;  /* 0x0000000000007941 */ /* 0x000fea0003800000 */
.L_x_189:
[----:B------:R-:W-:Y:S05]  /*7320*/  BRA `(.L_x_191) ;  /* 0xfffffff800a07947 */ /* 0x000fea000383ffff */
.L_x_179:
[----:B0-----:R0:W1:Y:S02]  /*7330*/  SYNCS.PHASECHK.TRANS64.TRYWAIT P0, [R7+URZ], R2 ;  /* 0x00000002070075a7 */ /* 0x001064000800017f */
[----:B-1----:R-:W-:Y:S05]  /*7340*/  @!P0 NANOSLEEP.SYNCS 0x989680 ;  /* 0x009896800000895d */ /* 0x002fea0003900000 */
[----:B------:R-:W1:Y:S02]  /*7350*/  @!P0 SYNCS.PHASECHK.TRANS64 P0, [R7+URZ], R2 ;  /* 0x00000002070085a7 */ /* 0x000e64000800007f */
[----:B-1----:R-:W-:Y:S05]  /*7360*/  @!P0 BRA `(.L_x_179) ;  /* 0xfffffffc00f08947 */ /* 0x002fea000383ffff */
[----:B------:R-:W-:Y:S05]  /*7370*/  BRA `(.L_x_192) ;  /* 0xfffffff800e47947 */ /* 0x000fea000383ffff */
.L_x_180:
[----:B0-----:R0:W1:Y:S02]  /*7380*/  SYNCS.PHASECHK.TRANS64.TRYWAIT P0, [R9+URZ], R4 ;  /* 0x00000004090075a7 */ /* 0x001064000800017f */
[----:B-1----:R-:W-:Y:S05]  /*7390*/  @!P0 NANOSLEEP.SYNCS 0x989680 ;  /* 0x009896800000895d */ /* 0x002fea0003900000 */
[----:B------:R-:W1:Y:S02]  /*73a0*/  @!P0 SYNCS.PHASECHK.TRANS64 P0, [R9+URZ], R4 ;  /* 0x00000004090085a7 */ /* 0x000e64000800007f */
[----:B-1----:R-:W-:Y:S05]  /*73b0*/  @!P0 BRA `(.L_x_180) ;  /* 0xfffffffc00f08947 */ /* 0x002fea000383ffff */
[----:B------:R-:W-:Y:S05]  /*73c0*/  BRA `(.L_x_193) ;  /* 0xfffffff800f47947 */ /* 0x000fea000383ffff */
.L_x_181:
[----:B-1----:R1:W2:Y:S02]  /*73d0*/  SYNCS.PHASECHK.TRANS64.TRYWAIT P0, [R6+URZ], R5 ;  /* 0x00000005060075a7 */ /* 0x0022a4000800017f */
[----:B--2---:R-:W-:Y:S05]  /*73e0*/  @!P0 NANOSLEEP.SYNCS 0x989680 ;  /* 0x009896800000895d */ /* 0x004fea0003900000 */
[----:B------:R-:W2:Y:S02]  /*73f0*/  @!P0 SYNCS.PHASECHK.TRANS64 P0, [R6+URZ], R5 ;  /* 0x00000005060085a7 */ /* 0x000ea4000800007f */
[----:B--2---:R-:W-:Y:S05]  /*7400*/  @!P0 BRA `(.L_x_181) ;  /* 0xfffffffc00f08947 */ /* 0x004fea000383ffff */
[----:B------:R-:W-:Y:S05]  /*7410*/  BRA `(.L_x_194) ;  /* 0xfffffff800fc7947 */ /* 0x000fea000383ffff */
.L_x_195:
[----:B------:R-:W-:-:S00]  /*7420*/  BRA `(.L_x_195) ;  /* 0xfffffffc00fc7947 */ /* 0x000fc0000383ffff */
[----:B------:R-:W-:-:S00]  /*7430*/  NOP ;  /* 0x0000000000007918 */ /* 0x000fc00000000000 */
        /* <DEDUP_REMOVED lines=12> */
.L_x_196:


//--------------------- .nv.global.init           --------------------------
	.section	.nv.global.init,"aw",@progbits
.nv.global.init:
	.type		$str$22,@object
	.size		$str$22,($str$23 - $str$22)
$str$22:
        /*0000*/ 	.byte	0x6b, 0x5f, 0x74, 0x69, 0x6c, 0x65, 0x5f, 0x63, 0x6f, 0x75, 0x6e, 0x74, 0x20, 0x3e, 0x3d, 0x20
        /*0010*/ 	.byte	0x31, 0x00
	.type		$str$23,@object
	.size		$str$23,(__unnamed_1 - $str$23)
$str$23:
        /*0012*/ 	.byte	0x2f, 0x74, 0x6d, 0x70, 0x2f, 0x63, 0x75, 0x74, 0x6c, 0x61, 0x73, 0x73, 0x5f, 0x73, 0x77, 0x65
        /*0022*/ 	.byte	0x65, 0x70, 0x5f, 0x73, 0x72, 0x63, 0x2f, 0x69, 0x6e, 0x63, 0x6c, 0x75, 0x64, 0x65, 0x2f, 0x63
        /*0032*/ 	.byte	0x75, 0x74, 0x6c, 0x61, 0x73, 0x73, 0x2f, 0x67, 0x65, 0x6d, 0x6d, 0x2f, 0x63, 0x6f, 0x6c, 0x6c
        /*0042*/ 	.byte	0x65, 0x63, 0x74, 0x69, 0x76, 0x65, 0x2f, 0x73, 0x6d, 0x39, 0x30, 0x5f, 0x6d, 0x6d, 0x61, 0x5f
        /*0052*/ 	.byte	0x74, 0x6d, 0x61, 0x5f, 0x67, 0x6d, 0x6d, 0x61, 0x5f, 0x73, 0x73, 0x5f, 0x77, 0x61, 0x72, 0x70
        /*0062*/ 	.byte	0x73, 0x70, 0x65, 0x63, 0x69, 0x61, 0x6c, 0x69, 0x7a, 0x65, 0x64, 0x2e, 0x68, 0x70, 0x70, 0x00
	.type		__unnamed_1,@object
	.size		__unnamed_1,(.L_0 - __unnamed_1)
__unnamed_1:
        /*0072*/ 	.byte	0x76, 0x6f, 0x69, 0x64, 0x20, 0x63, 0x75, 0x74, 0x6c, 0x61, 0x73, 0x73, 0x3a, 0x3a, 0x67, 0x65
        /* <DEDUP_REMOVED lines=174> */
        /*0b62*/ 	.byte	0x75, 0x74, 0x65, 0x3a, 0x3a, 0x69, 0x64, 0x65, 0x6e, 0x74, 0x69, 0x74, 0x79, 0x5d, 0x00
.L_0:


//--------------------- .nv.shared._ZN7cutlass13device_kernelINS_4gemm6kernel13GemmUniversalIN4cute5tupleIJiiiiEEENS1_10collective13CollectiveMmaINS1_34MainloopSm90TmaGmmaWarpSpecializedILi4ENS5_IJNS4_1CILi1EEESB_SB_EEENS1_32KernelTmaWarpSpecializedPingpongEEENS5_IJNSA_ILi64EEENSA_ILi128EEESF_EEEfNS5_IJlSB_lEEEfSI_NS4_8TiledMMAINS4_8MMA_AtomIJNS4_4SM904GMMA30MMA_64x128x8_F32TF32TF32_SS_TNILNSM_7ScaleInE1ELSO_1EEEEEENS4_6LayoutISC_NS5_IJNSA_ILi0EEESS_SS_EEEEENS5_IJNS4_10UnderscoreESV_SV_EEEEENS4_13SM90_TMA_LOADENS4_14ComposedLayoutINS4_7SwizzleILi3ELi4ELi3EEENS4_18smem_ptr_flag_bitsILi32EEENSR_INS5_IJNSA_ILi8EEENSA_ILi32EEEEEENS5_IJS15_SB_EEEEEEEvNS4_8identityESY_S19_vS1A_EENS_8epilogue10collective6detail29Sm90TmaWarpSpecializedAdapterINS1D_15DefaultEpilogueIfSI_SI_NS1C_6thread17LinearCombinationIfLi1EffLNS1H_9ScaleType4KindE0ELNS_15FloatRoundStyleE2EfEENS1_15EpilogueDefaultEEEEEvvEEEEvNT_6ParamsE --------------------------
	.section	.nv.shared._ZN7cutlass13device_kernelINS_4gemm6kernel13GemmUniversalIN4cute5tupleIJiiiiEEENS1_10collective13CollectiveMmaINS1_34MainloopSm90TmaGmmaWarpSpecializedILi4ENS5_IJNS4_1CILi1EEESB_SB_EEENS1_32KernelTmaWarpSpecializedPingpongEEENS5_IJNSA_ILi64EEENSA_ILi128EEESF_EEEfNS5_IJlSB_lEEEfSI_NS4_8TiledMMAINS4_8MMA_AtomIJNS4_4SM904GMMA30MMA_64x128x8_F32TF32TF32_SS_TNILNSM_7ScaleInE1ELSO_1EEEEEENS4_6LayoutISC_NS5_IJNSA_ILi0EEESS_SS_EEEEENS5_IJNS4_10UnderscoreESV_SV_EEEEENS4_13SM90_TMA_LOADENS4_14ComposedLayoutINS4_7SwizzleILi3ELi4ELi3EEENS4_18smem_ptr_flag_bitsILi32EEENSR_INS5_IJNSA_ILi8EEENSA_ILi32EEEEEENS5_IJS15_SB_EEEEEEEvNS4_8identityESY_S19_vS1A_EENS_8epilogue10collective6detail29Sm90TmaWarpSpecializedAdapterINS1D_15DefaultEpilogueIfSI_SI_NS1C_6thread17LinearCombinationIfLi1EffLNS1H_9ScaleType4KindE0ELNS_15FloatRoundStyleE2EfEENS1_15EpilogueDefaultEEEEEvvEEEEvNT_6ParamsE,"aw",@nobits
	.sectionflags	@""
	.align	16
	.zero		1024


//--------------------- .nv.shared.reserved.0     --------------------------
	.section	.nv.shared.reserved.0,"aw",@nobits
	.weak		__nv_reservedSMEM_offset_0_alias
	.size		__nv_reservedSMEM_offset_0_alias, 0, 0
	.other		__nv_reservedSMEM_offset_0_alias,@"STO_CUDA_RESERVED_SHARED STV_DEFAULT"
__nv_reservedSMEM_offset_0_alias:
	.zero		0


//--------------------- .nv.global                --------------------------
	.section	.nv.global,"aw",@nobits
.nv.global:
	.type		_ZN40_INTERNAL_ee9bf3d9_4_k_cu_a3f4c1f5_185194cute1_E,@object
	.size		_ZN40_INTERNAL_ee9bf3d9_4_k_cu_a3f4c1f5_185194cute1_E,(_ZN40_INTERNAL_ee9bf3d9_4_k_cu_a3f4c1f5_185194cuda3std3__45__cpo6cbeginE - _ZN40_INTERNAL_ee9bf3d9_4_k_cu_a3f4c1f5_185194cute1_E)
_ZN40_INTERNAL_ee9bf3d9_4_k_cu_a3f4c1f5_185194cute1_E:
	.zero		1
	.type		_ZN40_INTERNAL_ee9bf3d9_4_k_cu_a3f4c1f5_185194cuda3std3__45__cpo6cbeginE,@object
	.size		_ZN40_INTERNAL_ee9bf3d9_4_k_cu_a3f4c1f5_185194cuda3std3__45__cpo6cbeginE,(_ZN40_INTERNAL_ee9bf3d9_4_k_cu_a3f4c1f5_185194cuda3std3__48in_placeE - _ZN40_INTERNAL_ee9bf3d9_4_k_cu_a3f4c1f5_185194cuda3std3__45__cpo6cbeginE)
_ZN40_INTERNAL_ee9bf3d9_4_k_cu_a3f4c1f5_185194cuda3std3__45__cpo6cbeginE:
	.zero		1
	.type		_ZN40_INTERNAL_ee9bf3d9_4_k_cu_a3f4c1f5_185194cuda3std3__48in_placeE,@object
	.size		_ZN40_INTERNAL_ee9bf3d9_4_k_cu_a3f4c1f5_185194cuda3std3__48in_placeE,(_ZN40_INTERNAL_ee9bf3d9_4_k_cu_a3f4c1f5_185194cuda3std6ranges3__45__cpo9iter_moveE - _ZN40_INTERNAL_ee9bf3d9_4_k_cu_a3f4c1f5_185194cuda3std3__48in_placeE)
_ZN40_INTERNAL_ee9bf3d9_4_k_cu_a3f4c1f5_185194cuda3std3__48in_placeE:
	.zero		1
	.type		_ZN40_INTERNAL_ee9bf3d9_4_k_cu_a3f4c1f5_185194cuda3std6ranges3__45__cpo9iter_moveE,@object
	.size		_ZN40_INTERNAL_ee9bf3d9_4_k_cu_a3f4c1f5_185194cuda3std6ranges3__45__cpo9iter_moveE,(_ZN40_INTERNAL_ee9bf3d9_4_k_cu_a3f4c1f5_185194cuda3std3__45__cpo5beginE - _ZN40_INTERNAL_ee9bf3d9_4_k_cu_a3f4c1f5_185194cuda3std6ranges3__45__cpo9iter_moveE)
_ZN40_INTERNAL_ee9bf3d9_4_k_cu_a3f4c1f5_185194cuda3std6ranges3__45__cpo9iter_moveE:
	.zero		1
	.type		_ZN40_INTERNAL_ee9bf3d9_4_k_cu_a3f4c1f5_185194cuda3std3__45__cpo5beginE,@object
	.size		_ZN40_INTERNAL_ee9bf3d9_4_k_cu_a3f4c1f5_185194cuda3std3__45__cpo5beginE,(_ZN40_INTERNAL_ee9bf3d9_4_k_cu_a3f4c1f5_185194cuda3std3__442_GLOBAL__N__ee9bf3d9_4_k_cu_a3f4c1f5_185196ignoreE - _ZN40_INTERNAL_ee9bf3d9_4_k_cu_a3f4c1f5_185194cuda3std3__45__cpo5beginE)
_ZN40_INTERNAL_ee9bf3d9_4_k_cu_a3f4c1f5_185194cuda3std3__45__cpo5beginE:
	.zero		1
	.type		_ZN40_INTERNAL_ee9bf3d9_4_k_cu_a3f4c1f5_185194cuda3std3__442_GLOBAL__N__ee9bf3d9_4_k_cu_a3f4c1f5_185196ignoreE,@object
	.size		_ZN40_INTERNAL_ee9bf3d9_4_k_cu_a3f4c1f5_185194cuda3std3__442_GLOBAL__N__ee9bf3d9_4_k_cu_a3f4c1f5_185196ignoreE,(_ZN40_INTERNAL_ee9bf3d9_4_k_cu_a3f4c1f5_185194cute7productE - _ZN40_INTERNAL_ee9bf3d9_4_k_cu_a3f4c1f5_185194cuda3std3__442_GLOBAL__N__ee9bf3d9_4_k_cu_a3f4c1f5_185196ignoreE)
_ZN40_INTERNAL_ee9bf3d9_4_k_cu_a3f4c1f5_185194cuda3std3__442_GLOBAL__N__ee9bf3d9_4_k_cu_a3f4c1f5_185196ignoreE:
	.zero		1
	.type		_ZN40_INTERNAL_ee9bf3d9_4_k_cu_a3f4c1f5_185194cute7productE,@object
	.size		_ZN40_INTERNAL_ee9bf3d9_4_k_cu_a3f4c1f5_185194cute7productE,(_ZN40_INTERNAL_ee9bf3d9_4_k_cu_a3f4c1f5_185194cuda3std3__45__cpo3endE - _ZN40_INTERNAL_ee9bf3d9_4_k_cu_a3f4c1f5_185194cute7productE)
_ZN40_INTERNAL_ee9bf3d9_4_k_cu_a3f4c1f5_185194cute7productE:
	.zero		1
	.type		_ZN40_INTERNAL_ee9bf3d9_4_k_cu_a3f4c1f5_185194cuda3std3__45__cpo3endE,@object
	.size		_ZN40_INTERNAL_ee9bf3d9_4_k_cu_a3f4c1f5_185194cuda3std3__45__cpo3endE,(_ZN40_INTERNAL_ee9bf3d9_4_k_cu_a3f4c1f5_185194cuda3std3__419piecewise_constructE - _ZN40_INTERNAL_ee9bf3d9_4_k_cu_a3f4c1f5_185194cuda3std3__45__cpo3endE)
_ZN40_INTERNAL_ee9bf3d9_4_k_cu_a3f4c1f5_185194cuda3std3__45__cpo3endE:
	.zero		1
	.type		_ZN40_INTERNAL_ee9bf3d9_4_k_cu_a3f4c1f5_185194cuda3std3__419piecewise_constructE,@object
	.size		_ZN40_INTERNAL_ee9bf3d9_4_k_cu_a3f4c1f5_185194cuda3std3__419piecewise_constructE,(_ZN40_INTERNAL_ee9bf3d9_4_k_cu_a3f4c1f5_185194cuda3std3__45__cpo4cendE - _ZN40_INTERNAL_ee9bf3d9_4_k_cu_a3f4c1f5_185194cuda3std3__419piecewise_constructE)
_ZN40_INTERNAL_ee9bf3d9_4_k_cu_a3f4c1f5_185194cuda3std3__419piecewise_constructE:
	.zero		1
	.type		_ZN40_INTERNAL_ee9bf3d9_4_k_cu_a3f4c1f5_185194cuda3std3__45__cpo4cendE,@object
	.size		_ZN40_INTERNAL_ee9bf3d9_4_k_cu_a3f4c1f5_185194cuda3std3__45__cpo4cendE,(_ZN40_INTERNAL_ee9bf3d9_4_k_cu_a3f4c1f5_185194cuda3std6ranges3__45__cpo4swapE - _ZN40_INTERNAL_ee9bf3d9_4_k_cu_a3f4c1f5_185194cuda3std3__45__cpo4cendE)
_ZN40_INTERNAL_ee9bf3d9_4_k_cu_a3f4c1f5_185194cuda3std3__45__cpo4cendE:
	.zero		1
	.type		_ZN40_INTERNAL_ee9bf3d9_4_k_cu_a3f4c1f5_185194cuda3std6ranges3__45__cpo4swapE,@object
	.size		_ZN40_INTERNAL_ee9bf3d9_4_k_cu_a3f4c1f5_185194cuda3std6ranges3__45__cpo4swapE,(.L_8 - _ZN40_INTERNAL_ee9bf3d9_4_k_cu_a3f4c1f5_185194cuda3std6ranges3__45__cpo4swapE)
_ZN40_INTERNAL_ee9bf3d9_4_k_cu_a3f4c1f5_185194cuda3std6ranges3__45__cpo4swapE:
	.zero		1
.L_8:


//--------------------- .nv.constant0._ZN7cutlass13device_kernelINS_4gemm6kernel13GemmUniversalIN4cute5tupleIJiiiiEEENS1_10collective13CollectiveMmaINS1_34MainloopSm90TmaGmmaWarpSpecializedILi4ENS5_IJNS4_1CILi1EEESB_SB_EEENS1_32KernelTmaWarpSpecializedPingpongEEENS5_IJNSA_ILi64EEENSA_ILi128EEESF_EEEfNS5_IJlSB_lEEEfSI_NS4_8TiledMMAINS4_8MMA_AtomIJNS4_4SM904GMMA30MMA_64x128x8_F32TF32TF32_SS_TNILNSM_7ScaleInE1ELSO_1EEEEEENS4_6LayoutISC_NS5_IJNSA_ILi0EEESS_SS_EEEEENS5_IJNS4_10UnderscoreESV_SV_EEEEENS4_13SM90_TMA_LOADENS4_14ComposedLayoutINS4_7SwizzleILi3ELi4ELi3EEENS4_18smem_ptr_flag_bitsILi32EEENSR_INS5_IJNSA_ILi8EEENSA_ILi32EEEEEENS5_IJS15_SB_EEEEEEEvNS4_8identityESY_S19_vS1A_EENS_8epilogue10collective6detail29Sm90TmaWarpSpecializedAdapterINS1D_15DefaultEpilogueIfSI_SI_NS1C_6thread17LinearCombinationIfLi1EffLNS1H_9ScaleType4KindE0ELNS_15FloatRoundStyleE2EfEENS1_15EpilogueDefaultEEEEEvvEEEEvNT_6ParamsE --------------------------
	.section	.nv.constant0._ZN7cutlass13device_kernelINS_4gemm6kernel13GemmUniversalIN4cute5tupleIJiiiiEEENS1_10collective13CollectiveMmaINS1_34MainloopSm90TmaGmmaWarpSpecializedILi4ENS5_IJNS4_1CILi1EEESB_SB_EEENS1_32KernelTmaWarpSpecializedPingpongEEENS5_IJNSA_ILi64EEENSA_ILi128EEESF_EEEfNS5_IJlSB_lEEEfSI_NS4_8TiledMMAINS4_8MMA_AtomIJNS4_4SM904GMMA30MMA_64x128x8_F32TF32TF32_SS_TNILNSM_7ScaleInE1ELSO_1EEEEEENS4_6LayoutISC_NS5_IJNSA_ILi0EEESS_SS_EEEEENS5_IJNS4_10UnderscoreESV_SV_EEEEENS4_13SM90_TMA_LOADENS4_14ComposedLayoutINS4_7SwizzleILi3ELi4ELi3EEENS4_18smem_ptr_flag_bitsILi32EEENSR_INS5_IJNSA_ILi8EEENSA_ILi32EEEEEENS5_IJS15_SB_EEEEEEEvNS4_8identityESY_S19_vS1A_EENS_8epilogue10collective6detail29Sm90TmaWarpSpecializedAdapterINS1D_15DefaultEpilogueIfSI_SI_NS1C_6thread17LinearCombinationIfLi1EffLNS1H_9ScaleType4KindE0ELNS_15FloatRoundStyleE2EfEENS1_15EpilogueDefaultEEEEEvvEEEEvNT_6ParamsE,"a",@progbits
	.sectionflags	@""
	.align	4
.nv.constant0._ZN7cutlass13device_kernelINS_4gemm6kernel13GemmUniversalIN4cute5tupleIJiiiiEEENS1_10collective13CollectiveMmaINS1_34MainloopSm90TmaGmmaWarpSpecializedILi4ENS5_IJNS4_1CILi1EEESB_SB_EEENS1_32KernelTmaWarpSpecializedPingpongEEENS5_IJNSA_ILi64EEENSA_ILi128EEESF_EEEfNS5_IJlSB_lEEEfSI_NS4_8TiledMMAINS4_8MMA_AtomIJNS4_4SM904GMMA30MMA_64x128x8_F32TF32TF32_SS_TNILNSM_7ScaleInE1ELSO_1EEEEEENS4_6LayoutISC_NS5_IJNSA_ILi0EEESS_SS_EEEEENS5_IJNS4_10UnderscoreESV_SV_EEEEENS4_13SM90_TMA_LOADENS4_14ComposedLayoutINS4_7SwizzleILi3ELi4ELi3EEENS4_18smem_ptr_flag_bitsILi32EEENSR_INS5_IJNSA_ILi8EEENSA_ILi32EEEEEENS5_IJS15_SB_EEEEEEEvNS4_8identityESY_S19_vS1A_EENS_8epilogue10collective6detail29Sm90TmaWarpSpecializedAdapterINS1D_15DefaultEpilogueIfSI_SI_NS1C_6thread17LinearCombinationIfLi1EffLNS1H_9ScaleType4KindE0ELNS_15FloatRoundStyleE2EfEENS1_15EpilogueDefaultEEEEEvvEEEEvNT_6ParamsE:
	.zero		1664


//--------------------- SYMBOLS --------------------------

	.type		.nv.reservedSmem.offset0,@object
	.size		.nv.reservedSmem.offset0,0x4
	.type		__assertfail,@function
